//
// Generated by NVIDIA NVVM Compiler
//
// Compiler Build ID: CL-36424714
// Cuda compilation tools, release 13.0, V13.0.88
// Based on NVVM 20.0.0
//

.version 9.0
.target sm_100
.address_size 64

	// .globl	_Z6randomjPfi
.extern .func  (.param .b32 func_retval0) vprintf
(
	.param .b64 vprintf_param_0,
	.param .b64 vprintf_param_1
)
;
.global .align 4 .b8 precalc_xorwow_matrix[102400];
.global .align 4 .b8 precalc_xorwow_offset_matrix[102400];
.global .align 4 .b8 mrg32k3aM1[2304];
.global .align 4 .b8 mrg32k3aM2[2304];
.global .align 4 .b8 mrg32k3aM1SubSeq[2016];
.global .align 4 .b8 mrg32k3aM2SubSeq[2016];
.global .align 4 .b8 mrg32k3aM1Seq[2304];
.global .align 4 .b8 mrg32k3aM2Seq[2304];
.const .align 8 .b8 __cr_lgamma_table[72];
.global .align 1 .b8 $str[8] = {115, 101, 101, 100, 58, 37, 100};
.global .align 1 .b8 $str$1[35] = {105, 61, 37, 100, 32, 116, 104, 114, 101, 97, 100, 73, 100, 61, 37, 100, 32, 98, 108, 111, 99, 107, 73, 100, 61, 37, 100, 32, 9, 37, 108, 102, 9, 10};

.visible .entry _Z6randomjPfi(
	.param .u32 _Z6randomjPfi_param_0,
	.param .u64 .ptr .align 1 _Z6randomjPfi_param_1,
	.param .u32 _Z6randomjPfi_param_2
)
{
	.local .align 8 .b8 	__local_depot0[72];
	.reg .b64 	%SP;
	.reg .b64 	%SPL;
	.reg .pred 	%p<70>;
	.reg .b32 	%r<1333>;
	.reg .b32 	%f<15>;
	.reg .b64 	%rd<36>;
	.reg .b64 	%fd<8>;

	mov.u64 	%SPL, __local_depot0;
	cvta.local.u64 	%SP, %SPL;
	ld.param.u32 	%r586, [_Z6randomjPfi_param_0];
	ld.param.u32 	%r583, [_Z6randomjPfi_param_2];
	add.u64 	%rd1, %SPL, 0;
	add.u64 	%rd12, %SP, 48;
	add.u64 	%rd2, %SPL, 48;
	mov.u32 	%r1, %tid.x;
	mov.u32 	%r2, %ctaid.x;
	mov.u32 	%r587, %ntid.x;
	mad.lo.s32 	%r3, %r2, %r587, %r1;
	add.s32 	%r588, %r586, %r3;
	st.local.u32 	[%rd2], %r588;
	mov.u64 	%rd13, $str;
	cvta.global.u64 	%rd14, %rd13;
	{ // callseq 0, 0
	.param .b64 param0;
	st.param.b64 	[param0], %rd14;
	.param .b64 param1;
	st.param.b64 	[param1], %rd12;
	.param .b32 retval0;
	call.uni (retval0), 
	vprintf, 
	(
	param0, 
	param1
	);
	ld.param.b32 	%r589, [retval0];
	} // callseq 0
	xor.b32  	%r591, %r588, -1429050551;
	mul.lo.s32 	%r1316, %r591, 1099087573;
	add.s32 	%r1329, %r1316, -638133224;
	add.s32 	%r1046, %r1316, 123456789;
	st.local.v2.u32 	[%rd1], {%r1329, %r1046};
	xor.b32  	%r1045, %r1316, 362436069;
	mov.b32 	%r1044, -123459836;
	st.local.v2.u32 	[%rd1+8], {%r1045, %r1044};
	add.s32 	%r1042, %r1316, 5783321;
	mov.b32 	%r1043, -589760388;
	st.local.v2.u32 	[%rd1+16], {%r1043, %r1042};
	setp.eq.s32 	%p1, %r3, 0;
	@%p1 bra 	$L__BB0_115;
	cvt.s64.s32 	%rd35, %r3;
	mov.b32 	%r1029, 0;
	mov.b32 	%r1044, -123459836;
	mov.b32 	%r1043, -589760388;
$L__BB0_2:
	mov.u64 	%rd4, %rd35;
	and.b64  	%rd5, %rd4, 3;
	setp.eq.s64 	%p2, %rd5, 0;
	@%p2 bra 	$L__BB0_114;
	mul.wide.u32 	%rd15, %r1029, 3200;
	mov.u64 	%rd16, precalc_xorwow_matrix;
	add.s64 	%rd6, %rd16, %rd15;
	mov.b32 	%r1042, 0;
	mov.u32 	%r1043, %r1042;
	mov.u32 	%r1044, %r1042;
	mov.u32 	%r1045, %r1042;
	mov.u32 	%r1046, %r1042;
	mov.u32 	%r1035, %r1042;
$L__BB0_4:
	mul.wide.u32 	%rd17, %r1035, 4;
	add.s64 	%rd18, %rd1, %rd17;
	ld.local.u32 	%r21, [%rd18+4];
	shl.b32 	%r22, %r1035, 5;
	mov.b32 	%r1041, 0;
$L__BB0_5:
	.pragma "nounroll";
	shr.u32 	%r597, %r21, %r1041;
	and.b32  	%r598, %r597, 1;
	setp.eq.b32 	%p3, %r598, 1;
	not.pred 	%p4, %p3;
	add.s32 	%r599, %r22, %r1041;
	mul.lo.s32 	%r600, %r599, 5;
	mul.wide.u32 	%rd19, %r600, 4;
	add.s64 	%rd7, %rd6, %rd19;
	@%p4 bra 	$L__BB0_7;
	ld.global.u32 	%r601, [%rd7];
	xor.b32  	%r1046, %r1046, %r601;
	ld.global.u32 	%r602, [%rd7+4];
	xor.b32  	%r1045, %r1045, %r602;
	ld.global.u32 	%r603, [%rd7+8];
	xor.b32  	%r1044, %r1044, %r603;
	ld.global.u32 	%r604, [%rd7+12];
	xor.b32  	%r1043, %r1043, %r604;
	ld.global.u32 	%r605, [%rd7+16];
	xor.b32  	%r1042, %r1042, %r605;
$L__BB0_7:
	and.b32  	%r607, %r597, 2;
	setp.eq.s32 	%p5, %r607, 0;
	@%p5 bra 	$L__BB0_9;
	ld.global.u32 	%r608, [%rd7+20];
	xor.b32  	%r1046, %r1046, %r608;
	ld.global.u32 	%r609, [%rd7+24];
	xor.b32  	%r1045, %r1045, %r609;
	ld.global.u32 	%r610, [%rd7+28];
	xor.b32  	%r1044, %r1044, %r610;
	ld.global.u32 	%r611, [%rd7+32];
	xor.b32  	%r1043, %r1043, %r611;
	ld.global.u32 	%r612, [%rd7+36];
	xor.b32  	%r1042, %r1042, %r612;
$L__BB0_9:
	and.b32  	%r614, %r597, 4;
	setp.eq.s32 	%p6, %r614, 0;
	@%p6 bra 	$L__BB0_11;
	ld.global.u32 	%r615, [%rd7+40];
	xor.b32  	%r1046, %r1046, %r615;
	ld.global.u32 	%r616, [%rd7+44];
	xor.b32  	%r1045, %r1045, %r616;
	ld.global.u32 	%r617, [%rd7+48];
	xor.b32  	%r1044, %r1044, %r617;
	ld.global.u32 	%r618, [%rd7+52];
	xor.b32  	%r1043, %r1043, %r618;
	ld.global.u32 	%r619, [%rd7+56];
	xor.b32  	%r1042, %r1042, %r619;
$L__BB0_11:
	and.b32  	%r621, %r597, 8;
	setp.eq.s32 	%p7, %r621, 0;
	@%p7 bra 	$L__BB0_13;
	ld.global.u32 	%r622, [%rd7+60];
	xor.b32  	%r1046, %r1046, %r622;
	ld.global.u32 	%r623, [%rd7+64];
	xor.b32  	%r1045, %r1045, %r623;
	ld.global.u32 	%r624, [%rd7+68];
	xor.b32  	%r1044, %r1044, %r624;
	ld.global.u32 	%r625, [%rd7+72];
	xor.b32  	%r1043, %r1043, %r625;
	ld.global.u32 	%r626, [%rd7+76];
	xor.b32  	%r1042, %r1042, %r626;
$L__BB0_13:
	and.b32  	%r628, %r597, 16;
	setp.eq.s32 	%p8, %r628, 0;
	@%p8 bra 	$L__BB0_15;
	ld.global.u32 	%r629, [%rd7+80];
	xor.b32  	%r1046, %r1046, %r629;
	ld.global.u32 	%r630, [%rd7+84];
	xor.b32  	%r1045, %r1045, %r630;
	ld.global.u32 	%r631, [%rd7+88];
	xor.b32  	%r1044, %r1044, %r631;
	ld.global.u32 	%r632, [%rd7+92];
	xor.b32  	%r1043, %r1043, %r632;
	ld.global.u32 	%r633, [%rd7+96];
	xor.b32  	%r1042, %r1042, %r633;
$L__BB0_15:
	and.b32  	%r635, %r597, 32;
	setp.eq.s32 	%p9, %r635, 0;
	@%p9 bra 	$L__BB0_17;
	ld.global.u32 	%r636, [%rd7+100];
	xor.b32  	%r1046, %r1046, %r636;
	ld.global.u32 	%r637, [%rd7+104];
	xor.b32  	%r1045, %r1045, %r637;
	ld.global.u32 	%r638, [%rd7+108];
	xor.b32  	%r1044, %r1044, %r638;
	ld.global.u32 	%r639, [%rd7+112];
	xor.b32  	%r1043, %r1043, %r639;
	ld.global.u32 	%r640, [%rd7+116];
	xor.b32  	%r1042, %r1042, %r640;
$L__BB0_17:
	and.b32  	%r642, %r597, 64;
	setp.eq.s32 	%p10, %r642, 0;
	@%p10 bra 	$L__BB0_19;
	ld.global.u32 	%r643, [%rd7+120];
	xor.b32  	%r1046, %r1046, %r643;
	ld.global.u32 	%r644, [%rd7+124];
	xor.b32  	%r1045, %r1045, %r644;
	ld.global.u32 	%r645, [%rd7+128];
	xor.b32  	%r1044, %r1044, %r645;
	ld.global.u32 	%r646, [%rd7+132];
	xor.b32  	%r1043, %r1043, %r646;
	ld.global.u32 	%r647, [%rd7+136];
	xor.b32  	%r1042, %r1042, %r647;
$L__BB0_19:
	and.b32  	%r649, %r597, 128;
	setp.eq.s32 	%p11, %r649, 0;
	@%p11 bra 	$L__BB0_21;
	ld.global.u32 	%r650, [%rd7+140];
	xor.b32  	%r1046, %r1046, %r650;
	ld.global.u32 	%r651, [%rd7+144];
	xor.b32  	%r1045, %r1045, %r651;
	ld.global.u32 	%r652, [%rd7+148];
	xor.b32  	%r1044, %r1044, %r652;
	ld.global.u32 	%r653, [%rd7+152];
	xor.b32  	%r1043, %r1043, %r653;
	ld.global.u32 	%r654, [%rd7+156];
	xor.b32  	%r1042, %r1042, %r654;
$L__BB0_21:
	and.b32  	%r656, %r597, 256;
	setp.eq.s32 	%p12, %r656, 0;
	@%p12 bra 	$L__BB0_23;
	ld.global.u32 	%r657, [%rd7+160];
	xor.b32  	%r1046, %r1046, %r657;
	ld.global.u32 	%r658, [%rd7+164];
	xor.b32  	%r1045, %r1045, %r658;
	ld.global.u32 	%r659, [%rd7+168];
	xor.b32  	%r1044, %r1044, %r659;
	ld.global.u32 	%r660, [%rd7+172];
	xor.b32  	%r1043, %r1043, %r660;
	ld.global.u32 	%r661, [%rd7+176];
	xor.b32  	%r1042, %r1042, %r661;
$L__BB0_23:
	and.b32  	%r663, %r597, 512;
	setp.eq.s32 	%p13, %r663, 0;
	@%p13 bra 	$L__BB0_25;
	ld.global.u32 	%r664, [%rd7+180];
	xor.b32  	%r1046, %r1046, %r664;
	ld.global.u32 	%r665, [%rd7+184];
	xor.b32  	%r1045, %r1045, %r665;
	ld.global.u32 	%r666, [%rd7+188];
	xor.b32  	%r1044, %r1044, %r666;
	ld.global.u32 	%r667, [%rd7+192];
	xor.b32  	%r1043, %r1043, %r667;
	ld.global.u32 	%r668, [%rd7+196];
	xor.b32  	%r1042, %r1042, %r668;
$L__BB0_25:
	and.b32  	%r670, %r597, 1024;
	setp.eq.s32 	%p14, %r670, 0;
	@%p14 bra 	$L__BB0_27;
	ld.global.u32 	%r671, [%rd7+200];
	xor.b32  	%r1046, %r1046, %r671;
	ld.global.u32 	%r672, [%rd7+204];
	xor.b32  	%r1045, %r1045, %r672;
	ld.global.u32 	%r673, [%rd7+208];
	xor.b32  	%r1044, %r1044, %r673;
	ld.global.u32 	%r674, [%rd7+212];
	xor.b32  	%r1043, %r1043, %r674;
	ld.global.u32 	%r675, [%rd7+216];
	xor.b32  	%r1042, %r1042, %r675;
$L__BB0_27:
	and.b32  	%r677, %r597, 2048;
	setp.eq.s32 	%p15, %r677, 0;
	@%p15 bra 	$L__BB0_29;
	ld.global.u32 	%r678, [%rd7+220];
	xor.b32  	%r1046, %r1046, %r678;
	ld.global.u32 	%r679, [%rd7+224];
	xor.b32  	%r1045, %r1045, %r679;
	ld.global.u32 	%r680, [%rd7+228];
	xor.b32  	%r1044, %r1044, %r680;
	ld.global.u32 	%r681, [%rd7+232];
	xor.b32  	%r1043, %r1043, %r681;
	ld.global.u32 	%r682, [%rd7+236];
	xor.b32  	%r1042, %r1042, %r682;
$L__BB0_29:
	and.b32  	%r684, %r597, 4096;
	setp.eq.s32 	%p16, %r684, 0;
	@%p16 bra 	$L__BB0_31;
	ld.global.u32 	%r685, [%rd7+240];
	xor.b32  	%r1046, %r1046, %r685;
	ld.global.u32 	%r686, [%rd7+244];
	xor.b32  	%r1045, %r1045, %r686;
	ld.global.u32 	%r687, [%rd7+248];
	xor.b32  	%r1044, %r1044, %r687;
	ld.global.u32 	%r688, [%rd7+252];
	xor.b32  	%r1043, %r1043, %r688;
	ld.global.u32 	%r689, [%rd7+256];
	xor.b32  	%r1042, %r1042, %r689;
$L__BB0_31:
	and.b32  	%r691, %r597, 8192;
	setp.eq.s32 	%p17, %r691, 0;
	@%p17 bra 	$L__BB0_33;
	ld.global.u32 	%r692, [%rd7+260];
	xor.b32  	%r1046, %r1046, %r692;
	ld.global.u32 	%r693, [%rd7+264];
	xor.b32  	%r1045, %r1045, %r693;
	ld.global.u32 	%r694, [%rd7+268];
	xor.b32  	%r1044, %r1044, %r694;
	ld.global.u32 	%r695, [%rd7+272];
	xor.b32  	%r1043, %r1043, %r695;
	ld.global.u32 	%r696, [%rd7+276];
	xor.b32  	%r1042, %r1042, %r696;
$L__BB0_33:
	and.b32  	%r698, %r597, 16384;
	setp.eq.s32 	%p18, %r698, 0;
	@%p18 bra 	$L__BB0_35;
	ld.global.u32 	%r699, [%rd7+280];
	xor.b32  	%r1046, %r1046, %r699;
	ld.global.u32 	%r700, [%rd7+284];
	xor.b32  	%r1045, %r1045, %r700;
	ld.global.u32 	%r701, [%rd7+288];
	xor.b32  	%r1044, %r1044, %r701;
	ld.global.u32 	%r702, [%rd7+292];
	xor.b32  	%r1043, %r1043, %r702;
	ld.global.u32 	%r703, [%rd7+296];
	xor.b32  	%r1042, %r1042, %r703;
$L__BB0_35:
	and.b32  	%r705, %r597, 32768;
	setp.eq.s32 	%p19, %r705, 0;
	@%p19 bra 	$L__BB0_37;
	ld.global.u32 	%r706, [%rd7+300];
	xor.b32  	%r1046, %r1046, %r706;
	ld.global.u32 	%r707, [%rd7+304];
	xor.b32  	%r1045, %r1045, %r707;
	ld.global.u32 	%r708, [%rd7+308];
	xor.b32  	%r1044, %r1044, %r708;
	ld.global.u32 	%r709, [%rd7+312];
	xor.b32  	%r1043, %r1043, %r709;
	ld.global.u32 	%r710, [%rd7+316];
	xor.b32  	%r1042, %r1042, %r710;
$L__BB0_37:
	add.s32 	%r1041, %r1041, 16;
	setp.ne.s32 	%p20, %r1041, 32;
	@%p20 bra 	$L__BB0_5;
	mad.lo.s32 	%r711, %r1035, -31, %r22;
	add.s32 	%r1035, %r711, 1;
	setp.ne.s32 	%p21, %r1035, 5;
	@%p21 bra 	$L__BB0_4;
	st.local.u32 	[%rd1+4], %r1046;
	st.local.v2.u32 	[%rd1+8], {%r1045, %r1044};
	st.local.v2.u32 	[%rd1+16], {%r1043, %r1042};
	setp.eq.s64 	%p22, %rd5, 1;
	@%p22 bra 	$L__BB0_114;
	mov.b32 	%r1042, 0;
	mov.u32 	%r1043, %r1042;
	mov.u32 	%r1044, %r1042;
	mov.u32 	%r1045, %r1042;
	mov.u32 	%r1046, %r1042;
	mov.u32 	%r1127, %r1042;
$L__BB0_41:
	mul.wide.u32 	%rd20, %r1127, 4;
	add.s64 	%rd21, %rd1, %rd20;
	ld.local.u32 	%r197, [%rd21+4];
	shl.b32 	%r198, %r1127, 5;
	mov.b32 	%r1133, 0;
$L__BB0_42:
	.pragma "nounroll";
	shr.u32 	%r714, %r197, %r1133;
	and.b32  	%r715, %r714, 1;
	setp.eq.b32 	%p23, %r715, 1;
	not.pred 	%p24, %p23;
	add.s32 	%r716, %r198, %r1133;
	mul.lo.s32 	%r717, %r716, 5;
	mul.wide.u32 	%rd22, %r717, 4;
	add.s64 	%rd8, %rd6, %rd22;
	@%p24 bra 	$L__BB0_44;
	ld.global.u32 	%r718, [%rd8];
	xor.b32  	%r1046, %r1046, %r718;
	ld.global.u32 	%r719, [%rd8+4];
	xor.b32  	%r1045, %r1045, %r719;
	ld.global.u32 	%r720, [%rd8+8];
	xor.b32  	%r1044, %r1044, %r720;
	ld.global.u32 	%r721, [%rd8+12];
	xor.b32  	%r1043, %r1043, %r721;
	ld.global.u32 	%r722, [%rd8+16];
	xor.b32  	%r1042, %r1042, %r722;
$L__BB0_44:
	and.b32  	%r724, %r714, 2;
	setp.eq.s32 	%p25, %r724, 0;
	@%p25 bra 	$L__BB0_46;
	ld.global.u32 	%r725, [%rd8+20];
	xor.b32  	%r1046, %r1046, %r725;
	ld.global.u32 	%r726, [%rd8+24];
	xor.b32  	%r1045, %r1045, %r726;
	ld.global.u32 	%r727, [%rd8+28];
	xor.b32  	%r1044, %r1044, %r727;
	ld.global.u32 	%r728, [%rd8+32];
	xor.b32  	%r1043, %r1043, %r728;
	ld.global.u32 	%r729, [%rd8+36];
	xor.b32  	%r1042, %r1042, %r729;
$L__BB0_46:
	and.b32  	%r731, %r714, 4;
	setp.eq.s32 	%p26, %r731, 0;
	@%p26 bra 	$L__BB0_48;
	ld.global.u32 	%r732, [%rd8+40];
	xor.b32  	%r1046, %r1046, %r732;
	ld.global.u32 	%r733, [%rd8+44];
	xor.b32  	%r1045, %r1045, %r733;
	ld.global.u32 	%r734, [%rd8+48];
	xor.b32  	%r1044, %r1044, %r734;
	ld.global.u32 	%r735, [%rd8+52];
	xor.b32  	%r1043, %r1043, %r735;
	ld.global.u32 	%r736, [%rd8+56];
	xor.b32  	%r1042, %r1042, %r736;
$L__BB0_48:
	and.b32  	%r738, %r714, 8;
	setp.eq.s32 	%p27, %r738, 0;
	@%p27 bra 	$L__BB0_50;
	ld.global.u32 	%r739, [%rd8+60];
	xor.b32  	%r1046, %r1046, %r739;
	ld.global.u32 	%r740, [%rd8+64];
	xor.b32  	%r1045, %r1045, %r740;
	ld.global.u32 	%r741, [%rd8+68];
	xor.b32  	%r1044, %r1044, %r741;
	ld.global.u32 	%r742, [%rd8+72];
	xor.b32  	%r1043, %r1043, %r742;
	ld.global.u32 	%r743, [%rd8+76];
	xor.b32  	%r1042, %r1042, %r743;
$L__BB0_50:
	and.b32  	%r745, %r714, 16;
	setp.eq.s32 	%p28, %r745, 0;
	@%p28 bra 	$L__BB0_52;
	ld.global.u32 	%r746, [%rd8+80];
	xor.b32  	%r1046, %r1046, %r746;
	ld.global.u32 	%r747, [%rd8+84];
	xor.b32  	%r1045, %r1045, %r747;
	ld.global.u32 	%r748, [%rd8+88];
	xor.b32  	%r1044, %r1044, %r748;
	ld.global.u32 	%r749, [%rd8+92];
	xor.b32  	%r1043, %r1043, %r749;
	ld.global.u32 	%r750, [%rd8+96];
	xor.b32  	%r1042, %r1042, %r750;
$L__BB0_52:
	and.b32  	%r752, %r714, 32;
	setp.eq.s32 	%p29, %r752, 0;
	@%p29 bra 	$L__BB0_54;
	ld.global.u32 	%r753, [%rd8+100];
	xor.b32  	%r1046, %r1046, %r753;
	ld.global.u32 	%r754, [%rd8+104];
	xor.b32  	%r1045, %r1045, %r754;
	ld.global.u32 	%r755, [%rd8+108];
	xor.b32  	%r1044, %r1044, %r755;
	ld.global.u32 	%r756, [%rd8+112];
	xor.b32  	%r1043, %r1043, %r756;
	ld.global.u32 	%r757, [%rd8+116];
	xor.b32  	%r1042, %r1042, %r757;
$L__BB0_54:
	and.b32  	%r759, %r714, 64;
	setp.eq.s32 	%p30, %r759, 0;
	@%p30 bra 	$L__BB0_56;
	ld.global.u32 	%r760, [%rd8+120];
	xor.b32  	%r1046, %r1046, %r760;
	ld.global.u32 	%r761, [%rd8+124];
	xor.b32  	%r1045, %r1045, %r761;
	ld.global.u32 	%r762, [%rd8+128];
	xor.b32  	%r1044, %r1044, %r762;
	ld.global.u32 	%r763, [%rd8+132];
	xor.b32  	%r1043, %r1043, %r763;
	ld.global.u32 	%r764, [%rd8+136];
	xor.b32  	%r1042, %r1042, %r764;
$L__BB0_56:
	and.b32  	%r766, %r714, 128;
	setp.eq.s32 	%p31, %r766, 0;
	@%p31 bra 	$L__BB0_58;
	ld.global.u32 	%r767, [%rd8+140];
	xor.b32  	%r1046, %r1046, %r767;
	ld.global.u32 	%r768, [%rd8+144];
	xor.b32  	%r1045, %r1045, %r768;
	ld.global.u32 	%r769, [%rd8+148];
	xor.b32  	%r1044, %r1044, %r769;
	ld.global.u32 	%r770, [%rd8+152];
	xor.b32  	%r1043, %r1043, %r770;
	ld.global.u32 	%r771, [%rd8+156];
	xor.b32  	%r1042, %r1042, %r771;
$L__BB0_58:
	and.b32  	%r773, %r714, 256;
	setp.eq.s32 	%p32, %r773, 0;
	@%p32 bra 	$L__BB0_60;
	ld.global.u32 	%r774, [%rd8+160];
	xor.b32  	%r1046, %r1046, %r774;
	ld.global.u32 	%r775, [%rd8+164];
	xor.b32  	%r1045, %r1045, %r775;
	ld.global.u32 	%r776, [%rd8+168];
	xor.b32  	%r1044, %r1044, %r776;
	ld.global.u32 	%r777, [%rd8+172];
	xor.b32  	%r1043, %r1043, %r777;
	ld.global.u32 	%r778, [%rd8+176];
	xor.b32  	%r1042, %r1042, %r778;
$L__BB0_60:
	and.b32  	%r780, %r714, 512;
	setp.eq.s32 	%p33, %r780, 0;
	@%p33 bra 	$L__BB0_62;
	ld.global.u32 	%r781, [%rd8+180];
	xor.b32  	%r1046, %r1046, %r781;
	ld.global.u32 	%r782, [%rd8+184];
	xor.b32  	%r1045, %r1045, %r782;
	ld.global.u32 	%r783, [%rd8+188];
	xor.b32  	%r1044, %r1044, %r783;
	ld.global.u32 	%r784, [%rd8+192];
	xor.b32  	%r1043, %r1043, %r784;
	ld.global.u32 	%r785, [%rd8+196];
	xor.b32  	%r1042, %r1042, %r785;
$L__BB0_62:
	and.b32  	%r787, %r714, 1024;
	setp.eq.s32 	%p34, %r787, 0;
	@%p34 bra 	$L__BB0_64;
	ld.global.u32 	%r788, [%rd8+200];
	xor.b32  	%r1046, %r1046, %r788;
	ld.global.u32 	%r789, [%rd8+204];
	xor.b32  	%r1045, %r1045, %r789;
	ld.global.u32 	%r790, [%rd8+208];
	xor.b32  	%r1044, %r1044, %r790;
	ld.global.u32 	%r791, [%rd8+212];
	xor.b32  	%r1043, %r1043, %r791;
	ld.global.u32 	%r792, [%rd8+216];
	xor.b32  	%r1042, %r1042, %r792;
$L__BB0_64:
	and.b32  	%r794, %r714, 2048;
	setp.eq.s32 	%p35, %r794, 0;
	@%p35 bra 	$L__BB0_66;
	ld.global.u32 	%r795, [%rd8+220];
	xor.b32  	%r1046, %r1046, %r795;
	ld.global.u32 	%r796, [%rd8+224];
	xor.b32  	%r1045, %r1045, %r796;
	ld.global.u32 	%r797, [%rd8+228];
	xor.b32  	%r1044, %r1044, %r797;
	ld.global.u32 	%r798, [%rd8+232];
	xor.b32  	%r1043, %r1043, %r798;
	ld.global.u32 	%r799, [%rd8+236];
	xor.b32  	%r1042, %r1042, %r799;
$L__BB0_66:
	and.b32  	%r801, %r714, 4096;
	setp.eq.s32 	%p36, %r801, 0;
	@%p36 bra 	$L__BB0_68;
	ld.global.u32 	%r802, [%rd8+240];
	xor.b32  	%r1046, %r1046, %r802;
	ld.global.u32 	%r803, [%rd8+244];
	xor.b32  	%r1045, %r1045, %r803;
	ld.global.u32 	%r804, [%rd8+248];
	xor.b32  	%r1044, %r1044, %r804;
	ld.global.u32 	%r805, [%rd8+252];
	xor.b32  	%r1043, %r1043, %r805;
	ld.global.u32 	%r806, [%rd8+256];
	xor.b32  	%r1042, %r1042, %r806;
$L__BB0_68:
	and.b32  	%r808, %r714, 8192;
	setp.eq.s32 	%p37, %r808, 0;
	@%p37 bra 	$L__BB0_70;
	ld.global.u32 	%r809, [%rd8+260];
	xor.b32  	%r1046, %r1046, %r809;
	ld.global.u32 	%r810, [%rd8+264];
	xor.b32  	%r1045, %r1045, %r810;
	ld.global.u32 	%r811, [%rd8+268];
	xor.b32  	%r1044, %r1044, %r811;
	ld.global.u32 	%r812, [%rd8+272];
	xor.b32  	%r1043, %r1043, %r812;
	ld.global.u32 	%r813, [%rd8+276];
	xor.b32  	%r1042, %r1042, %r813;
$L__BB0_70:
	and.b32  	%r815, %r714, 16384;
	setp.eq.s32 	%p38, %r815, 0;
	@%p38 bra 	$L__BB0_72;
	ld.global.u32 	%r816, [%rd8+280];
	xor.b32  	%r1046, %r1046, %r816;
	ld.global.u32 	%r817, [%rd8+284];
	xor.b32  	%r1045, %r1045, %r817;
	ld.global.u32 	%r818, [%rd8+288];
	xor.b32  	%r1044, %r1044, %r818;
	ld.global.u32 	%r819, [%rd8+292];
	xor.b32  	%r1043, %r1043, %r819;
	ld.global.u32 	%r820, [%rd8+296];
	xor.b32  	%r1042, %r1042, %r820;
$L__BB0_72:
	and.b32  	%r822, %r714, 32768;
	setp.eq.s32 	%p39, %r822, 0;
	@%p39 bra 	$L__BB0_74;
	ld.global.u32 	%r823, [%rd8+300];
	xor.b32  	%r1046, %r1046, %r823;
	ld.global.u32 	%r824, [%rd8+304];
	xor.b32  	%r1045, %r1045, %r824;
	ld.global.u32 	%r825, [%rd8+308];
	xor.b32  	%r1044, %r1044, %r825;
	ld.global.u32 	%r826, [%rd8+312];
	xor.b32  	%r1043, %r1043, %r826;
	ld.global.u32 	%r827, [%rd8+316];
	xor.b32  	%r1042, %r1042, %r827;
$L__BB0_74:
	add.s32 	%r1133, %r1133, 16;
	setp.ne.s32 	%p40, %r1133, 32;
	@%p40 bra 	$L__BB0_42;
	mad.lo.s32 	%r828, %r1127, -31, %r198;
	add.s32 	%r1127, %r828, 1;
	setp.ne.s32 	%p41, %r1127, 5;
	@%p41 bra 	$L__BB0_41;
	st.local.u32 	[%rd1+4], %r1046;
	st.local.v2.u32 	[%rd1+8], {%r1045, %r1044};
	st.local.v2.u32 	[%rd1+16], {%r1043, %r1042};
	setp.ne.s64 	%p42, %rd5, 3;
	@%p42 bra 	$L__BB0_114;
	mov.b32 	%r1042, 0;
	mov.u32 	%r1043, %r1042;
	mov.u32 	%r1044, %r1042;
	mov.u32 	%r1045, %r1042;
	mov.u32 	%r1046, %r1042;
	mov.u32 	%r1219, %r1042;
$L__BB0_78:
	mul.wide.u32 	%rd23, %r1219, 4;
	add.s64 	%rd24, %rd1, %rd23;
	ld.local.u32 	%r373, [%rd24+4];
	shl.b32 	%r374, %r1219, 5;
	mov.b32 	%r1225, 0;
$L__BB0_79:
	.pragma "nounroll";
	shr.u32 	%r831, %r373, %r1225;
	and.b32  	%r832, %r831, 1;
	setp.eq.b32 	%p43, %r832, 1;
	not.pred 	%p44, %p43;
	add.s32 	%r833, %r374, %r1225;
	mul.lo.s32 	%r834, %r833, 5;
	mul.wide.u32 	%rd25, %r834, 4;
	add.s64 	%rd9, %rd6, %rd25;
	@%p44 bra 	$L__BB0_81;
	ld.global.u32 	%r835, [%rd9];
	xor.b32  	%r1046, %r1046, %r835;
	ld.global.u32 	%r836, [%rd9+4];
	xor.b32  	%r1045, %r1045, %r836;
	ld.global.u32 	%r837, [%rd9+8];
	xor.b32  	%r1044, %r1044, %r837;
	ld.global.u32 	%r838, [%rd9+12];
	xor.b32  	%r1043, %r1043, %r838;
	ld.global.u32 	%r839, [%rd9+16];
	xor.b32  	%r1042, %r1042, %r839;
$L__BB0_81:
	and.b32  	%r841, %r831, 2;
	setp.eq.s32 	%p45, %r841, 0;
	@%p45 bra 	$L__BB0_83;
	ld.global.u32 	%r842, [%rd9+20];
	xor.b32  	%r1046, %r1046, %r842;
	ld.global.u32 	%r843, [%rd9+24];
	xor.b32  	%r1045, %r1045, %r843;
	ld.global.u32 	%r844, [%rd9+28];
	xor.b32  	%r1044, %r1044, %r844;
	ld.global.u32 	%r845, [%rd9+32];
	xor.b32  	%r1043, %r1043, %r845;
	ld.global.u32 	%r846, [%rd9+36];
	xor.b32  	%r1042, %r1042, %r846;
$L__BB0_83:
	and.b32  	%r848, %r831, 4;
	setp.eq.s32 	%p46, %r848, 0;
	@%p46 bra 	$L__BB0_85;
	ld.global.u32 	%r849, [%rd9+40];
	xor.b32  	%r1046, %r1046, %r849;
	ld.global.u32 	%r850, [%rd9+44];
	xor.b32  	%r1045, %r1045, %r850;
	ld.global.u32 	%r851, [%rd9+48];
	xor.b32  	%r1044, %r1044, %r851;
	ld.global.u32 	%r852, [%rd9+52];
	xor.b32  	%r1043, %r1043, %r852;
	ld.global.u32 	%r853, [%rd9+56];
	xor.b32  	%r1042, %r1042, %r853;
$L__BB0_85:
	and.b32  	%r855, %r831, 8;
	setp.eq.s32 	%p47, %r855, 0;
	@%p47 bra 	$L__BB0_87;
	ld.global.u32 	%r856, [%rd9+60];
	xor.b32  	%r1046, %r1046, %r856;
	ld.global.u32 	%r857, [%rd9+64];
	xor.b32  	%r1045, %r1045, %r857;
	ld.global.u32 	%r858, [%rd9+68];
	xor.b32  	%r1044, %r1044, %r858;
	ld.global.u32 	%r859, [%rd9+72];
	xor.b32  	%r1043, %r1043, %r859;
	ld.global.u32 	%r860, [%rd9+76];
	xor.b32  	%r1042, %r1042, %r860;
$L__BB0_87:
	and.b32  	%r862, %r831, 16;
	setp.eq.s32 	%p48, %r862, 0;
	@%p48 bra 	$L__BB0_89;
	ld.global.u32 	%r863, [%rd9+80];
	xor.b32  	%r1046, %r1046, %r863;
	ld.global.u32 	%r864, [%rd9+84];
	xor.b32  	%r1045, %r1045, %r864;
	ld.global.u32 	%r865, [%rd9+88];
	xor.b32  	%r1044, %r1044, %r865;
	ld.global.u32 	%r866, [%rd9+92];
	xor.b32  	%r1043, %r1043, %r866;
	ld.global.u32 	%r867, [%rd9+96];
	xor.b32  	%r1042, %r1042, %r867;
$L__BB0_89:
	and.b32  	%r869, %r831, 32;
	setp.eq.s32 	%p49, %r869, 0;
	@%p49 bra 	$L__BB0_91;
	ld.global.u32 	%r870, [%rd9+100];
	xor.b32  	%r1046, %r1046, %r870;
	ld.global.u32 	%r871, [%rd9+104];
	xor.b32  	%r1045, %r1045, %r871;
	ld.global.u32 	%r872, [%rd9+108];
	xor.b32  	%r1044, %r1044, %r872;
	ld.global.u32 	%r873, [%rd9+112];
	xor.b32  	%r1043, %r1043, %r873;
	ld.global.u32 	%r874, [%rd9+116];
	xor.b32  	%r1042, %r1042, %r874;
$L__BB0_91:
	and.b32  	%r876, %r831, 64;
	setp.eq.s32 	%p50, %r876, 0;
	@%p50 bra 	$L__BB0_93;
	ld.global.u32 	%r877, [%rd9+120];
	xor.b32  	%r1046, %r1046, %r877;
	ld.global.u32 	%r878, [%rd9+124];
	xor.b32  	%r1045, %r1045, %r878;
	ld.global.u32 	%r879, [%rd9+128];
	xor.b32  	%r1044, %r1044, %r879;
	ld.global.u32 	%r880, [%rd9+132];
	xor.b32  	%r1043, %r1043, %r880;
	ld.global.u32 	%r881, [%rd9+136];
	xor.b32  	%r1042, %r1042, %r881;
$L__BB0_93:
	and.b32  	%r883, %r831, 128;
	setp.eq.s32 	%p51, %r883, 0;
	@%p51 bra 	$L__BB0_95;
	ld.global.u32 	%r884, [%rd9+140];
	xor.b32  	%r1046, %r1046, %r884;
	ld.global.u32 	%r885, [%rd9+144];
	xor.b32  	%r1045, %r1045, %r885;
	ld.global.u32 	%r886, [%rd9+148];
	xor.b32  	%r1044, %r1044, %r886;
	ld.global.u32 	%r887, [%rd9+152];
	xor.b32  	%r1043, %r1043, %r887;
	ld.global.u32 	%r888, [%rd9+156];
	xor.b32  	%r1042, %r1042, %r888;
$L__BB0_95:
	and.b32  	%r890, %r831, 256;
	setp.eq.s32 	%p52, %r890, 0;
	@%p52 bra 	$L__BB0_97;
	ld.global.u32 	%r891, [%rd9+160];
	xor.b32  	%r1046, %r1046, %r891;
	ld.global.u32 	%r892, [%rd9+164];
	xor.b32  	%r1045, %r1045, %r892;
	ld.global.u32 	%r893, [%rd9+168];
	xor.b32  	%r1044, %r1044, %r893;
	ld.global.u32 	%r894, [%rd9+172];
	xor.b32  	%r1043, %r1043, %r894;
	ld.global.u32 	%r895, [%rd9+176];
	xor.b32  	%r1042, %r1042, %r895;
$L__BB0_97:
	and.b32  	%r897, %r831, 512;
	setp.eq.s32 	%p53, %r897, 0;
	@%p53 bra 	$L__BB0_99;
	ld.global.u32 	%r898, [%rd9+180];
	xor.b32  	%r1046, %r1046, %r898;
	ld.global.u32 	%r899, [%rd9+184];
	xor.b32  	%r1045, %r1045, %r899;
	ld.global.u32 	%r900, [%rd9+188];
	xor.b32  	%r1044, %r1044, %r900;
	ld.global.u32 	%r901, [%rd9+192];
	xor.b32  	%r1043, %r1043, %r901;
	ld.global.u32 	%r902, [%rd9+196];
	xor.b32  	%r1042, %r1042, %r902;
$L__BB0_99:
	and.b32  	%r904, %r831, 1024;
	setp.eq.s32 	%p54, %r904, 0;
	@%p54 bra 	$L__BB0_101;
	ld.global.u32 	%r905, [%rd9+200];
	xor.b32  	%r1046, %r1046, %r905;
	ld.global.u32 	%r906, [%rd9+204];
	xor.b32  	%r1045, %r1045, %r906;
	ld.global.u32 	%r907, [%rd9+208];
	xor.b32  	%r1044, %r1044, %r907;
	ld.global.u32 	%r908, [%rd9+212];
	xor.b32  	%r1043, %r1043, %r908;
	ld.global.u32 	%r909, [%rd9+216];
	xor.b32  	%r1042, %r1042, %r909;
$L__BB0_101:
	and.b32  	%r911, %r831, 2048;
	setp.eq.s32 	%p55, %r911, 0;
	@%p55 bra 	$L__BB0_103;
	ld.global.u32 	%r912, [%rd9+220];
	xor.b32  	%r1046, %r1046, %r912;
	ld.global.u32 	%r913, [%rd9+224];
	xor.b32  	%r1045, %r1045, %r913;
	ld.global.u32 	%r914, [%rd9+228];
	xor.b32  	%r1044, %r1044, %r914;
	ld.global.u32 	%r915, [%rd9+232];
	xor.b32  	%r1043, %r1043, %r915;
	ld.global.u32 	%r916, [%rd9+236];
	xor.b32  	%r1042, %r1042, %r916;
$L__BB0_103:
	and.b32  	%r918, %r831, 4096;
	setp.eq.s32 	%p56, %r918, 0;
	@%p56 bra 	$L__BB0_105;
	ld.global.u32 	%r919, [%rd9+240];
	xor.b32  	%r1046, %r1046, %r919;
	ld.global.u32 	%r920, [%rd9+244];
	xor.b32  	%r1045, %r1045, %r920;
	ld.global.u32 	%r921, [%rd9+248];
	xor.b32  	%r1044, %r1044, %r921;
	ld.global.u32 	%r922, [%rd9+252];
	xor.b32  	%r1043, %r1043, %r922;
	ld.global.u32 	%r923, [%rd9+256];
	xor.b32  	%r1042, %r1042, %r923;
$L__BB0_105:
	and.b32  	%r925, %r831, 8192;
	setp.eq.s32 	%p57, %r925, 0;
	@%p57 bra 	$L__BB0_107;
	ld.global.u32 	%r926, [%rd9+260];
	xor.b32  	%r1046, %r1046, %r926;
	ld.global.u32 	%r927, [%rd9+264];
	xor.b32  	%r1045, %r1045, %r927;
	ld.global.u32 	%r928, [%rd9+268];
	xor.b32  	%r1044, %r1044, %r928;
	ld.global.u32 	%r929, [%rd9+272];
	xor.b32  	%r1043, %r1043, %r929;
	ld.global.u32 	%r930, [%rd9+276];
	xor.b32  	%r1042, %r1042, %r930;
$L__BB0_107:
	and.b32  	%r932, %r831, 16384;
	setp.eq.s32 	%p58, %r932, 0;
	@%p58 bra 	$L__BB0_109;
	ld.global.u32 	%r933, [%rd9+280];
	xor.b32  	%r1046, %r1046, %r933;
	ld.global.u32 	%r934, [%rd9+284];
	xor.b32  	%r1045, %r1045, %r934;
	ld.global.u32 	%r935, [%rd9+288];
	xor.b32  	%r1044, %r1044, %r935;
	ld.global.u32 	%r936, [%rd9+292];
	xor.b32  	%r1043, %r1043, %r936;
	ld.global.u32 	%r937, [%rd9+296];
	xor.b32  	%r1042, %r1042, %r937;
$L__BB0_109:
	and.b32  	%r939, %r831, 32768;
	setp.eq.s32 	%p59, %r939, 0;
	@%p59 bra 	$L__BB0_111;
	ld.global.u32 	%r940, [%rd9+300];
	xor.b32  	%r1046, %r1046, %r940;
	ld.global.u32 	%r941, [%rd9+304];
	xor.b32  	%r1045, %r1045, %r941;
	ld.global.u32 	%r942, [%rd9+308];
	xor.b32  	%r1044, %r1044, %r942;
	ld.global.u32 	%r943, [%rd9+312];
	xor.b32  	%r1043, %r1043, %r943;
	ld.global.u32 	%r944, [%rd9+316];
	xor.b32  	%r1042, %r1042, %r944;
$L__BB0_111:
	add.s32 	%r1225, %r1225, 16;
	setp.ne.s32 	%p60, %r1225, 32;
	@%p60 bra 	$L__BB0_79;
	mad.lo.s32 	%r945, %r1219, -31, %r374;
	add.s32 	%r1219, %r945, 1;
	setp.ne.s32 	%p61, %r1219, 5;
	@%p61 bra 	$L__BB0_78;
	st.local.u32 	[%rd1+4], %r1046;
	st.local.v2.u32 	[%rd1+8], {%r1045, %r1044};
	st.local.v2.u32 	[%rd1+16], {%r1043, %r1042};
$L__BB0_114:
	shr.u64 	%rd35, %rd4, 2;
	add.s32 	%r1029, %r1029, 1;
	setp.gt.u64 	%p62, %rd4, 3;
	@%p62 bra 	$L__BB0_2;
$L__BB0_115:
	setp.lt.s32 	%p63, %r583, 1;
	@%p63 bra 	$L__BB0_125;
	and.b32  	%r554, %r583, 3;
	setp.lt.u32 	%p64, %r583, 4;
	mov.b32 	%r1332, 0;
	@%p64 bra 	$L__BB0_120;
	and.b32  	%r1332, %r583, 2147483644;
	mov.b32 	%r1322, 0;
	mov.u64 	%rd26, $str$1;
$L__BB0_118:
	.pragma "nounroll";
	mov.u32 	%r557, %r1042;
	shr.u32 	%r948, %r1046, 2;
	xor.b32  	%r949, %r948, %r1046;
	shl.b32 	%r950, %r557, 4;
	shl.b32 	%r951, %r949, 1;
	xor.b32  	%r952, %r951, %r950;
	xor.b32  	%r953, %r952, %r949;
	xor.b32  	%r563, %r953, %r557;
	add.s32 	%r954, %r1316, %r563;
	add.s32 	%r955, %r954, -637770787;
	cvt.rn.f32.u32 	%f1, %r955;
	fma.rn.f32 	%f2, %f1, 0f2F800000, 0f2F000000;
	cvt.f64.f32 	%fd1, %f2;
	st.local.v2.u32 	[%rd2], {%r1322, %r1};
	st.local.u32 	[%rd2+8], %r2;
	st.local.f64 	[%rd2+16], %fd1;
	cvta.global.u64 	%rd27, %rd26;
	{ // callseq 1, 0
	.param .b64 param0;
	st.param.b64 	[param0], %rd27;
	.param .b64 param1;
	st.param.b64 	[param1], %rd12;
	.param .b32 retval0;
	call.uni (retval0), 
	vprintf, 
	(
	param0, 
	param1
	);
	ld.param.b32 	%r956, [retval0];
	} // callseq 1
	shr.u32 	%r958, %r1045, 2;
	xor.b32  	%r959, %r958, %r1045;
	shl.b32 	%r960, %r563, 4;
	shl.b32 	%r961, %r959, 1;
	xor.b32  	%r962, %r961, %r960;
	xor.b32  	%r963, %r962, %r959;
	xor.b32  	%r564, %r963, %r563;
	add.s32 	%r964, %r1316, %r564;
	add.s32 	%r965, %r964, -637408350;
	cvt.rn.f32.u32 	%f3, %r965;
	fma.rn.f32 	%f4, %f3, 0f2F800000, 0f2F000000;
	cvt.f64.f32 	%fd2, %f4;
	add.s32 	%r966, %r1322, 1;
	st.local.v2.u32 	[%rd2], {%r966, %r1};
	st.local.u32 	[%rd2+8], %r2;
	st.local.f64 	[%rd2+16], %fd2;
	{ // callseq 2, 0
	.param .b64 param0;
	st.param.b64 	[param0], %rd27;
	.param .b64 param1;
	st.param.b64 	[param1], %rd12;
	.param .b32 retval0;
	call.uni (retval0), 
	vprintf, 
	(
	param0, 
	param1
	);
	ld.param.b32 	%r967, [retval0];
	} // callseq 2
	shr.u32 	%r969, %r1044, 2;
	xor.b32  	%r970, %r969, %r1044;
	shl.b32 	%r971, %r564, 4;
	shl.b32 	%r972, %r970, 1;
	xor.b32  	%r973, %r972, %r971;
	xor.b32  	%r974, %r973, %r970;
	xor.b32  	%r565, %r974, %r564;
	add.s32 	%r975, %r1316, %r565;
	add.s32 	%r976, %r975, -637045913;
	cvt.rn.f32.u32 	%f5, %r976;
	fma.rn.f32 	%f6, %f5, 0f2F800000, 0f2F000000;
	cvt.f64.f32 	%fd3, %f6;
	add.s32 	%r977, %r1322, 2;
	st.local.v2.u32 	[%rd2], {%r977, %r1};
	st.local.u32 	[%rd2+8], %r2;
	st.local.f64 	[%rd2+16], %fd3;
	{ // callseq 3, 0
	.param .b64 param0;
	st.param.b64 	[param0], %rd27;
	.param .b64 param1;
	st.param.b64 	[param1], %rd12;
	.param .b32 retval0;
	call.uni (retval0), 
	vprintf, 
	(
	param0, 
	param1
	);
	ld.param.b32 	%r978, [retval0];
	} // callseq 3
	shr.u32 	%r980, %r1043, 2;
	xor.b32  	%r981, %r980, %r1043;
	shl.b32 	%r982, %r565, 4;
	shl.b32 	%r983, %r981, 1;
	xor.b32  	%r984, %r983, %r982;
	xor.b32  	%r985, %r984, %r981;
	xor.b32  	%r1042, %r985, %r565;
	add.s32 	%r986, %r1316, %r1042;
	add.s32 	%r987, %r986, -636683476;
	cvt.rn.f32.u32 	%f7, %r987;
	fma.rn.f32 	%f8, %f7, 0f2F800000, 0f2F000000;
	cvt.f64.f32 	%fd4, %f8;
	add.s32 	%r988, %r1322, 3;
	st.local.v2.u32 	[%rd2], {%r988, %r1};
	st.local.u32 	[%rd2+8], %r2;
	st.local.f64 	[%rd2+16], %fd4;
	{ // callseq 4, 0
	.param .b64 param0;
	st.param.b64 	[param0], %rd27;
	.param .b64 param1;
	st.param.b64 	[param1], %rd12;
	.param .b32 retval0;
	call.uni (retval0), 
	vprintf, 
	(
	param0, 
	param1
	);
	ld.param.b32 	%r989, [retval0];
	} // callseq 4
	add.s32 	%r1316, %r1316, 1449748;
	add.s32 	%r1322, %r1322, 4;
	setp.ne.s32 	%p65, %r1322, %r1332;
	mov.u32 	%r1043, %r565;
	mov.u32 	%r1044, %r564;
	mov.u32 	%r1045, %r563;
	mov.u32 	%r1046, %r557;
	@%p65 bra 	$L__BB0_118;
	add.s32 	%r1329, %r1316, -638133224;
	mov.u32 	%r1044, %r564;
	mov.u32 	%r1045, %r563;
	mov.u32 	%r1046, %r557;
$L__BB0_120:
	setp.eq.s32 	%p66, %r554, 0;
	@%p66 bra 	$L__BB0_125;
	setp.eq.s32 	%p67, %r554, 1;
	@%p67 bra 	$L__BB0_123;
	shr.u32 	%r991, %r1046, 2;
	xor.b32  	%r992, %r991, %r1046;
	shl.b32 	%r993, %r1042, 4;
	shl.b32 	%r994, %r992, 1;
	xor.b32  	%r995, %r994, %r993;
	xor.b32  	%r996, %r995, %r992;
	xor.b32  	%r997, %r996, %r1042;
	add.s32 	%r998, %r1329, %r997;
	add.s32 	%r999, %r998, 362437;
	cvt.rn.f32.u32 	%f9, %r999;
	fma.rn.f32 	%f10, %f9, 0f2F800000, 0f2F000000;
	cvt.f64.f32 	%fd5, %f10;
	st.local.v2.u32 	[%rd2], {%r1332, %r1};
	st.local.u32 	[%rd2+8], %r2;
	st.local.f64 	[%rd2+16], %fd5;
	mov.u64 	%rd29, $str$1;
	cvta.global.u64 	%rd30, %rd29;
	{ // callseq 5, 0
	.param .b64 param0;
	st.param.b64 	[param0], %rd30;
	.param .b64 param1;
	st.param.b64 	[param1], %rd12;
	.param .b32 retval0;
	call.uni (retval0), 
	vprintf, 
	(
	param0, 
	param1
	);
	ld.param.b32 	%r1000, [retval0];
	} // callseq 5
	add.s32 	%r1002, %r1332, 1;
	shr.u32 	%r1003, %r1045, 2;
	xor.b32  	%r1004, %r1003, %r1045;
	shl.b32 	%r1005, %r997, 4;
	shl.b32 	%r1006, %r1004, 1;
	xor.b32  	%r1007, %r1006, %r1005;
	xor.b32  	%r1008, %r1007, %r1004;
	xor.b32  	%r1042, %r1008, %r997;
	add.s32 	%r1329, %r1329, 724874;
	add.s32 	%r1009, %r1042, %r1329;
	cvt.rn.f32.u32 	%f11, %r1009;
	fma.rn.f32 	%f12, %f11, 0f2F800000, 0f2F000000;
	cvt.f64.f32 	%fd6, %f12;
	st.local.v2.u32 	[%rd2], {%r1002, %r1};
	st.local.u32 	[%rd2+8], %r2;
	st.local.f64 	[%rd2+16], %fd6;
	{ // callseq 6, 0
	.param .b64 param0;
	st.param.b64 	[param0], %rd30;
	.param .b64 param1;
	st.param.b64 	[param1], %rd12;
	.param .b32 retval0;
	call.uni (retval0), 
	vprintf, 
	(
	param0, 
	param1
	);
	ld.param.b32 	%r1010, [retval0];
	} // callseq 6
	add.s32 	%r1332, %r1332, 2;
	mov.u32 	%r1046, %r1044;
$L__BB0_123:
	and.b32  	%r1012, %r583, 1;
	setp.eq.b32 	%p68, %r1012, 1;
	not.pred 	%p69, %p68;
	@%p69 bra 	$L__BB0_125;
	shr.u32 	%r1013, %r1046, 2;
	xor.b32  	%r1014, %r1013, %r1046;
	shl.b32 	%r1015, %r1042, 4;
	shl.b32 	%r1016, %r1014, 1;
	xor.b32  	%r1017, %r1016, %r1015;
	xor.b32  	%r1018, %r1017, %r1014;
	xor.b32  	%r1019, %r1018, %r1042;
	add.s32 	%r1020, %r1329, %r1019;
	add.s32 	%r1021, %r1020, 362437;
	cvt.rn.f32.u32 	%f13, %r1021;
	fma.rn.f32 	%f14, %f13, 0f2F800000, 0f2F000000;
	cvt.f64.f32 	%fd7, %f14;
	st.local.v2.u32 	[%rd2], {%r1332, %r1};
	st.local.u32 	[%rd2+8], %r2;
	st.local.f64 	[%rd2+16], %fd7;
	mov.u64 	%rd32, $str$1;
	cvta.global.u64 	%rd33, %rd32;
	{ // callseq 7, 0
	.param .b64 param0;
	st.param.b64 	[param0], %rd33;
	.param .b64 param1;
	st.param.b64 	[param1], %rd12;
	.param .b32 retval0;
	call.uni (retval0), 
	vprintf, 
	(
	param0, 
	param1
	);
	ld.param.b32 	%r1022, [retval0];
	} // callseq 7
$L__BB0_125:
	ret;

}


// ===== COMPILED SASS (sm_100) =====

	.target	sm_100

	.elftype	@"ET_EXEC"


//--------------------- .note.nv.tkinfo           --------------------------
	.section	.note.nv.tkinfo,"",@"SHT_NOTE"
	.sectionflags	@"SHF_NOTE_NV_TKINFO"
	.tkinfo
        /*0018*/ 	.word	0x00000002
        /*0030*/ 	.string	""
        /*0030*/ 	.string	"ptxas"
        /*0030*/ 	.string	"Cuda compilation tools, release 13.0, V13.0.88"
        /*0030*/ 	.string	"Build cuda_13.0.r13.0/compiler.36424714_0"
        /*0030*/ 	.string	"-arch sm_100 -m 64 "



//--------------------- .note.nv.cuinfo           --------------------------
	.section	.note.nv.cuinfo,"",@"SHT_NOTE"
	.sectionflags	@"SHF_NOTE_NV_CUINFO"
        /*0018*/ 	.short	0x0002
        /*001a*/ 	.short	0x0064
        /*001c*/ 	.short	0x0082
	.zero		2


//--------------------- .nv.info                  --------------------------
	.section	.nv.info,"",@"SHT_CUDA_INFO"
	.align	4


	//----- nvinfo : EIATTR_REGCOUNT
	.align		4
        /*0000*/ 	.byte	0x04, 0x2f
        /*0002*/ 	.short	(.L_12 - .L_11)
	.align		4
.L_11:
        /*0004*/ 	.word	index@(_Z6randomjPfi)
        /*0008*/ 	.word	0x00000024


	//----- nvinfo : EIATTR_FRAME_SIZE
	.align		4
.L_12:
        /*000c*/ 	.byte	0x04, 0x11
        /*000e*/ 	.short	(.L_14 - .L_13)
	.align		4
.L_13:
        /*0010*/ 	.word	index@(_Z6randomjPfi)
        /*0014*/ 	.word	0x00000048


	//----- nvinfo : EIATTR_MIN_STACK_SIZE
	.align		4
.L_14:
        /*0018*/ 	.byte	0x04, 0x12
        /*001a*/ 	.short	(.L_16 - .L_15)
	.align		4
.L_15:
        /*001c*/ 	.word	index@(_Z6randomjPfi)
        /*0020*/ 	.word	0x00000048
.L_16:


//--------------------- .nv.compat                --------------------------
	.section	.nv.compat,"",@"SHT_CUDA_COMPAT_INFO"
	.align	4
        /*0000*/ 	.byte	0x02, 0x09, 0x00, 0x00, 0x02, 0x02, 0x01, 0x00, 0x02, 0x05, 0x05, 0x00, 0x03, 0x07, 0x01, 0x01
        /*0010*/ 	.byte	0x02, 0x03, 0x00, 0x00, 0x02, 0x06, 0x01, 0x00, 0x04, 0x0b, 0x08, 0x00, 0x09, 0x00, 0x00, 0x00
        /*0020*/ 	.byte	0x00, 0x00, 0x00, 0x00


//--------------------- .nv.info._Z6randomjPfi    --------------------------
	.section	.nv.info._Z6randomjPfi,"",@"SHT_CUDA_INFO"
	.sectionflags	@""
	.align	4


	//----- nvinfo : EIATTR_CUDA_API_VERSION
	.align		4
        /*0000*/ 	.byte	0x04, 0x37
        /*0002*/ 	.short	(.L_18 - .L_17)
.L_17:
        /*0004*/ 	.word	0x00000082


	//----- nvinfo : EIATTR_KPARAM_INFO
	.align		4
.L_18:
        /*0008*/ 	.byte	0x04, 0x17
        /*000a*/ 	.short	(.L_20 - .L_19)
.L_19:
        /*000c*/ 	.word	0x00000000
        /*0010*/ 	.short	0x0002
        /*0012*/ 	.short	0x0010
        /*0014*/ 	.byte	0x00, 0xf0, 0x11, 0x00


	//----- nvinfo : EIATTR_KPARAM_INFO
	.align		4
.L_20:
        /*0018*/ 	.byte	0x04, 0x17
        /*001a*/ 	.short	(.L_22 - .L_21)
.L_21:
        /*001c*/ 	.word	0x00000000
        /*0020*/ 	.short	0x0001
        /*0022*/ 	.short	0x0008
        /*0024*/ 	.byte	0x00, 0xf5, 0x21, 0x00


	//----- nvinfo : EIATTR_KPARAM_INFO
	.align		4
.L_22:
        /*0028*/ 	.byte	0x04, 0x17
        /*002a*/ 	.short	(.L_24 - .L_23)
.L_23:
        /*002c*/ 	.word	0x00000000
        /*0030*/ 	.short	0x0000
        /*0032*/ 	.short	0x0000
        /*0034*/ 	.byte	0x00, 0xf0, 0x11, 0x00


	//----- nvinfo : EIATTR_SPARSE_MMA_MASK
	.align		4
.L_24:
        /*0038*/ 	.byte	0x03, 0x50
        /*003a*/ 	.short	0x0000


	//----- nvinfo : EIATTR_MAXREG_COUNT
	.align		4
        /*003c*/ 	.byte	0x03, 0x1b
        /*003e*/ 	.short	0x00ff


	//----- nvinfo : EIATTR_EXTERNS
	.align		4
        /*0040*/ 	.byte	0x04, 0x0f
        /*0042*/ 	.short	(.L_26 - .L_25)


	//   ....[0]....
	.align		4
.L_25:
        /*0044*/ 	.word	index@(vprintf)


	//----- nvinfo : EIATTR_MERCURY_ISA_VERSION
	.align		4
.L_26:
        /*0048*/ 	.byte	0x03, 0x5f
        /*004a*/ 	.short	0x0101


	//----- nvinfo : EIATTR_VRC_CTA_INIT_COUNT
	.align		4
        /*004c*/ 	.byte	0x02, 0x4a
	.zero		1
	.zero		1


	//----- nvinfo : EIATTR_SYSCALL_OFFSETS
	.align		4
        /*0050*/ 	.byte	0x04, 0x46
        /*0052*/ 	.short	(.L_28 - .L_27)


	//   ....[0]....
.L_27:
        /*0054*/ 	.word	0x00000160


	//   ....[1]....
        /*0058*/ 	.word	0x00002af0


	//   ....[2]....
        /*005c*/ 	.word	0x00002c70


	//   ....[3]....
        /*0060*/ 	.word	0x00002df0


	//   ....[4]....
        /*0064*/ 	.word	0x00002f70


	//   ....[5]....
        /*0068*/ 	.word	0x00003200


	//   ....[6]....
        /*006c*/ 	.word	0x00003390


	//   ....[7]....
        /*0070*/ 	.word	0x00003560


	//----- nvinfo : EIATTR_EXIT_INSTR_OFFSETS
	.align		4
.L_28:
        /*0074*/ 	.byte	0x04, 0x1c
        /*0076*/ 	.short	(.L_30 - .L_29)


	//   ....[0]....
.L_29:
        /*0078*/ 	.word	0x000028e0


	//   ....[1]....
        /*007c*/ 	.word	0x00003060


	//   ....[2]....
        /*0080*/ 	.word	0x000033f0


	//   ....[3]....
        /*0084*/ 	.word	0x00003570


	//----- nvinfo : EIATTR_CRS_STACK_SIZE
	.align		4
.L_30:
        /*0088*/ 	.byte	0x04, 0x1e
        /*008a*/ 	.short	(.L_32 - .L_31)
.L_31:
        /*008c*/ 	.word	0x00000000


	//----- nvinfo : EIATTR_CBANK_PARAM_SIZE
	.align		4
.L_32:
        /*0090*/ 	.byte	0x03, 0x19
        /*0092*/ 	.short	0x0014


	//----- nvinfo : EIATTR_PARAM_CBANK
	.align		4
        /*0094*/ 	.byte	0x04, 0x0a
        /*0096*/ 	.short	(.L_34 - .L_33)
	.align		4
.L_33:
        /*0098*/ 	.word	index@(.nv.constant0._Z6randomjPfi)
        /*009c*/ 	.short	0x0380
        /*009e*/ 	.short	0x0014


	//----- nvinfo : EIATTR_SW_WAR
	.align		4
.L_34:
        /*00a0*/ 	.byte	0x04, 0x36
        /*00a2*/ 	.short	(.L_36 - .L_35)
.L_35:
        /*00a4*/ 	.word	0x00000008
.L_36:


//--------------------- .nv.callgraph             --------------------------
	.section	.nv.callgraph,"",@"SHT_CUDA_CALLGRAPH"
	.align	4
	.sectionentsize	8
	.align		4
        /*0000*/ 	.word	0x00000000
	.align		4
        /*0004*/ 	.word	0xffffffff
	.align		4
        /*0008*/ 	.word	index@(_Z6randomjPfi)
	.align		4
        /*000c*/ 	.word	index@(vprintf)
	.align		4
        /*0010*/ 	.word	0x00000000
	.align		4
        /*0014*/ 	.word	0xfffffffe
	.align		4
        /*0018*/ 	.word	0x00000000
	.align		4
        /*001c*/ 	.word	0xfffffffd
	.align		4
        /*0020*/ 	.word	0x00000000
	.align		4
        /*0024*/ 	.word	0xfffffffc


//--------------------- .nv.constant4             --------------------------
	.section	.nv.constant4,"a",@progbits
	.align	8
	.align		8
.nv.constant4:
        /*0000*/ 	.dword	vprintf
	.align		8
        /*0008*/ 	.dword	precalc_xorwow_matrix
	.align		8
        /*0010*/ 	.dword	precalc_xorwow_offset_matrix
	.align		8
        /*0018*/ 	.dword	mrg32k3aM1
	.align		8
        /*0020*/ 	.dword	mrg32k3aM2
	.align		8
        /*0028*/ 	.dword	mrg32k3aM1SubSeq
	.align		8
        /*0030*/ 	.dword	mrg32k3aM2SubSeq
	.align		8
        /*0038*/ 	.dword	mrg32k3aM1Seq
	.align		8
        /*0040*/ 	.dword	mrg32k3aM2Seq
	.align		8
        /*0048*/ 	.dword	$str
	.align		8
        /*0050*/ 	.dword	$str$1


//--------------------- .nv.constant3             --------------------------
	.section	.nv.constant3,"a",@progbits
	.align	8
.nv.constant3:
	.type		__cr_lgamma_table,@object
	.size		__cr_lgamma_table,(.L_8 - __cr_lgamma_table)
__cr_lgamma_table:
        /*0000*/ 	.byte	0x00, 0x00, 0x00, 0x00, 0x00, 0x00, 0x00, 0x00, 0x00, 0x00, 0x00, 0x00, 0x00, 0x00, 0x00, 0x00
        /*0010*/ 	.byte	0xef, 0x39, 0xfa, 0xfe, 0x42, 0x2e, 0xe6, 0x3f, 0x02, 0x20, 0x2a, 0xfa, 0x0b, 0xab, 0xfc, 0x3f
        /*0020*/ 	.byte	0xf9, 0x2c, 0x92, 0x7c, 0xa7, 0x6c, 0x09, 0x40, 0xc9, 0x79, 0x44, 0x3c, 0x64, 0x26, 0x13, 0x40
        /*0030*/ 	.byte	0xca, 0x01, 0xcf, 0x3a, 0x27, 0x51, 0x1a, 0x40, 0x30, 0xcc, 0x2d, 0xf3, 0xe1, 0x0c, 0x21, 0x40
        /*0040*/ 	.byte	0x0d, 0xb7, 0xfc, 0x82, 0x8e, 0x35, 0x25, 0x40
.L_8:


//--------------------- .text._Z6randomjPfi       --------------------------
	.section	.text._Z6randomjPfi,"ax",@progbits
	.align	128
        .global         _Z6randomjPfi
        .type           _Z6randomjPfi,@function
        .size           _Z6randomjPfi,(.L_x_30 - _Z6randomjPfi)
        .other          _Z6randomjPfi,@"STO_CUDA_ENTRY STV_DEFAULT"
_Z6randomjPfi:
.text._Z6randomjPfi:
[----:B------:R-:W0:Y:S01]  /*0000*/  LDC R1, c[0x0][0x37c] ;  /* 0x0000df00ff017b82 */ /* 0x000e220000000800 */
[----:B------:R-:W1:Y:S01]  /*0010*/  S2R R3, SR_TID.X ;  /* 0x0000000000037919 */ /* 0x000e620000002100 */
[----:B------:R-:W2:Y:S06]  /*0020*/  LDCU UR4, c[0x0][0x2fc] ;  /* 0x00005f80ff0477ac */ /* 0x000eac0008000800 */
[----:B------:R-:W3:Y:S01]  /*0030*/  LDC R26, c[0x0][0x2f8] ;  /* 0x0000be00ff1a7b82 */ /* 0x000ee20000000800 */
[----:B------:R-:W-:Y:S01]  /*0040*/  MOV R8, 0x0 ;  /* 0x0000000000087802 */ /* 0x000fe20000000f00 */
[----:B------:R-:W1:Y:S01]  /*0050*/  S2R R28, SR_CTAID.X ;  /* 0x00000000001c7919 */ /* 0x000e620000002500 */
[----:B------:R-:W1:Y:S01]  /*0060*/  LDCU UR5, c[0x0][0x360] ;  /* 0x00006c00ff0577ac */ /* 0x000e620008000800 */
[----:B0-----:R-:W-:Y:S01]  /*0070*/  VIADD R1, R1, 0xffffffb8 ;  /* 0xffffffb801017836 */ /* 0x001fe20000000000 */
[----:B------:R-:W0:Y:S03]  /*0080*/  LDCU UR6, c[0x0][0x380] ;  /* 0x00007000ff0677ac */ /* 0x000e260008000800 */
[----:B------:R-:W4:Y:S01]  /*0090*/  LDC.64 R8, c[0x4][R8] ;  /* 0x0100000008087b82 */ /* 0x000f220000000a00 */
[----:B------:R-:W-:Y:S01]  /*00a0*/  IMAD.MOV.U32 R27, RZ, RZ, R1 ;  /* 0x000000ffff1b7224 */ /* 0x000fe200078e0001 */
[----:B------:R-:W5:Y:S01]  /*00b0*/  LDCU.64 UR8, c[0x4][0x48] ;  /* 0x01000900ff0877ac */ /* 0x000f620008000a00 */
[----:B---3--:R-:W-:-:S04]  /*00c0*/  IADD3 R26, P0, P1, R1, 0x30, R26 ;  /* 0x00000030011a7810 */ /* 0x008fc8000791e01a */
[----:B--2---:R-:W-:Y:S01]  /*00d0*/  IADD3.X R2, PT, PT, RZ, UR4, RZ, P0, P1 ;  /* 0x00000004ff027c10 */ /* 0x004fe200087e24ff */
[----:B-----5:R-:W-:Y:S02]  /*00e0*/  IMAD.U32 R4, RZ, RZ, UR8 ;  /* 0x00000008ff047e24 */ /* 0x020fe4000f8e00ff */
[----:B------:R-:W-:Y:S02]  /*00f0*/  IMAD.U32 R5, RZ, RZ, UR9 ;  /* 0x00000009ff057e24 */ /* 0x000fe4000f8e00ff */
[----:B------:R-:W-:Y:S02]  /*0100*/  IMAD.MOV.U32 R6, RZ, RZ, R26 ;  /* 0x000000ffff067224 */ /* 0x000fe400078e001a */
[----:B-1----:R-:W-:Y:S02]  /*0110*/  IMAD R18, R28, UR5, R3 ;  /* 0x000000051c127c24 */ /* 0x002fe4000f8e0203 */
[----:B------:R-:W-:Y:S02]  /*0120*/  IMAD.MOV.U32 R7, RZ, RZ, R2 ;  /* 0x000000ffff077224 */ /* 0x000fe400078e0002 */
[----:B0-----:R-:W-:-:S05]  /*0130*/  VIADD R16, R18, UR6 ;  /* 0x0000000612107c36 */ /* 0x001fca0008000000 */
[----:B------:R0:W-:Y:S02]  /*0140*/  STL [R1+0x30], R16 ;  /* 0x0000301001007387 */ /* 0x0001e40000100800 */
[----:B------:R-:W-:-:S07]  /*0150*/  LEPC R20, `(.L_x_0) ;  /* 0x000000001014794e */ /* 0x000fce0000000000 */
[----:B0---4-:R-:W-:Y:S05]  /*0160*/  CALL.ABS.NOINC R8 ;  /* 0x0000000008007343 */ /* 0x011fea0003c00000 */
.L_x_0:
[----:B------:R-:W-:Y:S01]  /*0170*/  LOP3.LUT R16, R16, 0xaad26b49, RZ, 0x3c, !PT ;  /* 0xaad26b4910107812 */ /* 0x000fe200078e3cff */
[----:B------:R-:W-:Y:S01]  /*0180*/  IMAD.MOV.U32 R7, RZ, RZ, -0x75bd8fc ;  /* 0xf8a42704ff077424 */ /* 0x000fe200078e00ff */
[----:B------:R-:W-:Y:S01]  /*0190*/  ISETP.NE.AND P0, PT, R18, RZ, PT ;  /* 0x000000ff1200720c */ /* 0x000fe20003f05270 */
[----:B------:R-:W-:Y:S01]  /*01a0*/  IMAD.MOV.U32 R4, RZ, RZ, -0x23270784 ;  /* 0xdcd8f87cff047424 */ /* 0x000fe200078e00ff */
[----:B------:R-:W-:Y:S01]  /*01b0*/  BSSY.RECONVERGENT B1, `(.L_x_1) ;  /* 0x0000270000017945 */ /* 0x000fe20003800200 */
[----:B------:R-:W-:Y:S02]  /*01c0*/  IMAD R19, R16, 0x4182bed5, RZ ;  /* 0x4182bed510137824 */ /* 0x000fe400078e02ff */
[----:B------:R-:W-:Y:S02]  /*01d0*/  IMAD.MOV.U32 R23, RZ, RZ, -0x75bd8fc ;  /* 0xf8a42704ff177424 */ /* 0x000fe400078e00ff */
[C---:B------:R-:W-:Y:S01]  /*01e0*/  VIADD R17, R19.reuse, 0x583f19 ;  /* 0x00583f1913117836 */ /* 0x040fe20000000000 */
[C---:B------:R-:W-:Y:S01]  /*01f0*/  LOP3.LUT R22, R19.reuse, 0x159a55e5, RZ, 0x3c, !PT ;  /* 0x159a55e513167812 */ /* 0x040fe200078e3cff */
[----:B------:R-:W-:-:S02]  /*0200*/  VIADD R24, R19, 0xd9f6dc18 ;  /* 0xd9f6dc1813187836 */ /* 0x000fc40000000000 */
[----:B------:R-:W-:Y:S02]  /*0210*/  VIADD R25, R19, 0x75bcd15 ;  /* 0x075bcd1513197836 */ /* 0x000fe40000000000 */
[----:B------:R-:W-:Y:S02]  /*0220*/  IMAD.MOV.U32 R6, RZ, RZ, R22 ;  /* 0x000000ffff067224 */ /* 0x000fe400078e0016 */
[----:B------:R-:W-:Y:S01]  /*0230*/  IMAD.MOV.U32 R5, RZ, RZ, R17 ;  /* 0x000000ffff057224 */ /* 0x000fe200078e0011 */
[----:B------:R0:W-:Y:S01]  /*0240*/  STL.64 [R1], R24 ;  /* 0x0000001801007387 */ /* 0x0001e20000100a00 */
[----:B------:R-:W-:-:S03]  /*0250*/  IMAD.MOV.U32 R16, RZ, RZ, -0x23270784 ;  /* 0xdcd8f87cff107424 */ /* 0x000fc600078e00ff */
[----:B------:R0:W-:Y:S04]  /*0260*/  STL.64 [R1+0x8], R6 ;  /* 0x0000080601007387 */ /* 0x0001e80000100a00 */
[----:B------:R0:W-:Y:S01]  /*0270*/  STL.64 [R1+0x10], R4 ;  /* 0x0000100401007387 */ /* 0x0001e20000100a00 */
[----:B------:R-:W-:Y:S05]  /*0280*/  @!P0 BRA `(.L_x_2) ;  /* 0x0000002400888947 */ /* 0x000fea0003800000 */
[----:B------:R-:W-:Y:S01]  /*0290*/  SHF.R.S32.HI R3, RZ, 0x1f, R18 ;  /* 0x0000001fff037819 */ /* 0x000fe20000011412 */
[----:B------:R-:W-:Y:S02]  /*02a0*/  IMAD.MOV.U32 R8, RZ, RZ, RZ ;  /* 0x000000ffff087224 */ /* 0x000fe400078e00ff */
[----:B------:R-:W-:Y:S02]  /*02b0*/  IMAD.MOV.U32 R23, RZ, RZ, -0x75bd8fc ;  /* 0xf8a42704ff177424 */ /* 0x000fe400078e00ff */
[----:B------:R-:W-:-:S07]  /*02c0*/  IMAD.MOV.U32 R16, RZ, RZ, -0x23270784 ;  /* 0xdcd8f87cff107424 */ /* 0x000fce00078e00ff */
.L_x_17:
[----:B------:R-:W-:Y:S01]  /*02d0*/  LOP3.LUT R0, R18, 0x3, RZ, 0xc0, !PT ;  /* 0x0000000312007812 */ /* 0x000fe200078ec0ff */
[----:B------:R-:W-:Y:S03]  /*02e0*/  BSSY.RECONVERGENT B0, `(.L_x_3) ;  /* 0x0000256000007945 */ /* 0x000fe60003800200 */
[----:B------:R-:W-:-:S04]  /*02f0*/  ISETP.NE.U32.AND P0, PT, R0, RZ, PT ;  /* 0x000000ff0000720c */ /* 0x000fc80003f05070 */
[----:B------:R-:W-:-:S13]  /*0300*/  ISETP.NE.AND.EX P0, PT, RZ, RZ, PT, P0 ;  /* 0x000000ffff00720c */ /* 0x000fda0003f05300 */
[----:B-1----:R-:W-:Y:S05]  /*0310*/  @!P0 BRA `(.L_x_4) ;  /* 0x0000002400488947 */ /* 0x002fea0003800000 */
[----:B0-----:R-:W0:Y:S01]  /*0320*/  LDC.64 R4, c[0x4][0x8] ;  /* 0x01000200ff047b82 */ /* 0x001e220000000a00 */
[----:B------:R-:W-:Y:S01]  /*0330*/  BSSY.RECONVERGENT B2, `(.L_x_5) ;  /* 0x00000bd000027945 */ /* 0x000fe20003800200 */
[----:B------:R-:W-:Y:S01]  /*0340*/  IMAD.MOV.U32 R0, RZ, RZ, RZ ;  /* 0x000000ffff007224 */ /* 0x000fe200078e00ff */
[----:B------:R-:W-:Y:S02]  /*0350*/  CS2R R16, SRZ ;  /* 0x0000000000107805 */ /* 0x000fe4000001ff00 */
[----:B------:R-:W-:Y:S01]  /*0360*/  CS2R R22, SRZ ;  /* 0x0000000000167805 */ /* 0x000fe2000001ff00 */
[----:B------:R-:W-:Y:S02]  /*0370*/  IMAD.MOV.U32 R25, RZ, RZ, RZ ;  /* 0x000000ffff197224 */ /* 0x000fe400078e00ff */
[----:B0-----:R-:W-:-:S07]  /*0380*/  IMAD.WIDE.U32 R4, R8, 0xc80, R4 ;  /* 0x00000c8008047825 */ /* 0x001fce00078e0004 */
.L_x_8:
[----:B------:R-:W-:-:S06]  /*0390*/  IMAD R9, R0, 0x4, R27 ;  /* 0x0000000400097824 */ /* 0x000fcc00078e021b */
[----:B------:R-:W5:Y:S01]  /*03a0*/  LDL R9, [R9+0x4] ;  /* 0x0000040009097983 */ /* 0x000f620000100800 */
[----:B------:R-:W-:Y:S01]  /*03b0*/  BSSY.RECONVERGENT B3, `(.L_x_6) ;  /* 0x00000b1000037945 */ /* 0x000fe20003800200 */
[----:B------:R-:W-:-:S07]  /*03c0*/  IMAD.MOV.U32 R10, RZ, RZ, RZ ;  /* 0x000000ffff0a7224 */ /* 0x000fce00078e00ff */
.L_x_7:
[----:B-----5:R-:W-:Y:S01]  /*03d0*/  SHF.R.U32.HI R13, RZ, R10, R9 ;  /* 0x0000000aff0d7219 */ /* 0x020fe20000011609 */
[----:B------:R-:W0:Y:S01]  /*03e0*/  LDCU.64 UR4, c[0x0][0x358] ;  /* 0x00006b00ff0477ac */ /* 0x000e220008000a00 */
[----:B------:R-:W-:Y:S02]  /*03f0*/  IMAD.SHL.U32 R7, R0, 0x20, RZ ;  /* 0x0000002000077824 */ /* 0x000fe400078e00ff */
[----:B------:R-:W-:Y:S02]  /*0400*/  LOP3.LUT R11, R13, 0x1, RZ, 0xc0, !PT ;  /* 0x000000010d0b7812 */ /* 0x000fe400078ec0ff */
[----:B------:R-:W-:Y:S02]  /*0410*/  IMAD.IADD R6, R7, 0x1, R10 ;  /* 0x0000000107067824 */ /* 0x000fe400078e020a */
[----:B------:R-:W-:Y:S02]  /*0420*/  ISETP.NE.U32.AND P0, PT, R11, 0x1, PT ;  /* 0x000000010b00780c */ /* 0x000fe40003f05070 */
[----:B------:R-:W-:-:S02]  /*0430*/  IMAD R7, R6, 0x5, RZ ;  /* 0x0000000506077824 */ /* 0x000fc400078e02ff */
[----:B------:R-:W-:Y:S02]  /*0440*/  R2P PR, R13, 0x7e ;  /* 0x0000007e0d007804 */ /* 0x000fe40000000000 */
[----:B------:R-:W-:-:S07]  /*0450*/  IMAD.WIDE.U32 R6, R7, 0x4, R4 ;  /* 0x0000000407067825 */ /* 0x000fce00078e0004 */
[----:B0-----:R-:W2:Y:S04]  /*0460*/  @!P0 LDG.E R12, desc[UR4][R6.64+0x10] ;  /* 0x00001004060c8981 */ /* 0x001ea8000c1e1900 */
[----:B------:R-:W3:Y:S04]  /*0470*/  @P1 LDG.E R14, desc[UR4][R6.64+0x24] ;  /* 0x00002404060e1981 */ /* 0x000ee8000c1e1900 */
[----:B------:R-:W4:Y:S04]  /*0480*/  @P2 LDG.E R20, desc[UR4][R6.64+0x38] ;  /* 0x0000380406142981 */ /* 0x000f28000c1e1900 */
[----:B------:R-:W4:Y:S04]  /*0490*/  @P3 LDG.E R30, desc[UR4][R6.64+0x4c] ;  /* 0x00004c04061e3981 */ /* 0x000f28000c1e1900 */
[----:B------:R-:W4:Y:S04]  /*04a0*/  @!P0 LDG.E R11, desc[UR4][R6.64+0x4] ;  /* 0x00000404060b8981 */ /* 0x000f28000c1e1900 */
[----:B------:R-:W4:Y:S01]  /*04b0*/  @P1 LDG.E R15, desc[UR4][R6.64+0x20] ;  /* 0x00002004060f1981 */ /* 0x000f22000c1e1900 */
[----:B--2---:R-:W-:-:S03]  /*04c0*/  @!P0 LOP3.LUT R17, R17, R12, RZ, 0x3c, !PT ;  /* 0x0000000c11118212 */ /* 0x004fc600078e3cff */
[----:B------:R-:W2:Y:S01]  /*04d0*/  @!P0 LDG.E R12, desc[UR4][R6.64] ;  /* 0x00000004060c8981 */ /* 0x000ea2000c1e1900 */
[----:B---3--:R-:W-:-:S03]  /*04e0*/  @P1 LOP3.LUT R17, R17, R14, RZ, 0x3c, !PT ;  /* 0x0000000e11111212 */ /* 0x008fc600078e3cff */
[----:B------:R-:W3:Y:S01]  /*04f0*/  @P4 LDG.E R14, desc[UR4][R6.64+0x60] ;  /* 0x00006004060e4981 */ /* 0x000ee2000c1e1900 */
[----:B----4-:R-:W-:-:S03]  /*0500*/  @P2 LOP3.LUT R17, R17, R20, RZ, 0x3c, !PT ;  /* 0x0000001411112212 */ /* 0x010fc600078e3cff */
[----:B------:R-:W4:Y:S01]  /*0510*/  @P5 LDG.E R20, desc[UR4][R6.64+0x74] ;  /* 0x0000740406145981 */ /* 0x000f22000c1e1900 */
[----:B------:R-:W-:Y:S02]  /*0520*/  @P3 LOP3.LUT R17, R17, R30, RZ, 0x3c, !PT ;  /* 0x0000001e11113212 */ /* 0x000fe400078e3cff */
[----:B------:R-:W-:Y:S02]  /*0530*/  @!P0 LOP3.LUT R22, R22, R11, RZ, 0x3c, !PT ;  /* 0x0000000b16168212 */ /* 0x000fe400078e3cff */
[----:B------:R-:W4:Y:S01]  /*0540*/  @!P0 LDG.E R11, desc[UR4][R6.64+0xc] ;  /* 0x00000c04060b8981 */ /* 0x000f22000c1e1900 */
[----:B--2---:R-:W-:-:S03]  /*0550*/  @!P0 LOP3.LUT R25, R25, R12, RZ, 0x3c, !PT ;  /* 0x0000000c19198212 */ /* 0x004fc600078e3cff */
[----:B------:R-:W2:Y:S01]  /*0560*/  @!P0 LDG.E R12, desc[UR4][R6.64+0x8] ;  /* 0x00000804060c8981 */ /* 0x000ea2000c1e1900 */
[----:B---3--:R-:W-:-:S03]  /*0570*/  @P4 LOP3.LUT R17, R17, R14, RZ, 0x3c, !PT ;  /* 0x0000000e11114212 */ /* 0x008fc600078e3cff */
[----:B------:R-:W3:Y:S01]  /*0580*/  @P1 LDG.E R14, desc[UR4][R6.64+0x14] ;  /* 0x00001404060e1981 */ /* 0x000ee2000c1e1900 */
[----:B----4-:R-:W-:-:S03]  /*0590*/  @!P0 LOP3.LUT R16, R16, R11, RZ, 0x3c, !PT ;  /* 0x0000000b10108212 */ /* 0x010fc600078e3cff */
[----:B------:R-:W4:Y:S01]  /*05a0*/  @P1 LDG.E R11, desc[UR4][R6.64+0x18] ;  /* 0x00001804060b1981 */ /* 0x000f22000c1e1900 */
[----:B--2---:R-:W-:-:S03]  /*05b0*/  @!P0 LOP3.LUT R23, R23, R12, RZ, 0x3c, !PT ;  /* 0x0000000c17178212 */ /* 0x004fc600078e3cff */
[----:B------:R-:W2:Y:S01]  /*05c0*/  @P1 LDG.E R12, desc[UR4][R6.64+0x1c] ;  /* 0x00001c04060c1981 */ /* 0x000ea2000c1e1900 */
[----:B---3--:R-:W-:-:S03]  /*05d0*/  @P1 LOP3.LUT R25, R25, R14, RZ, 0x3c, !PT ;  /* 0x0000000e19191212 */ /* 0x008fc600078e3cff */
[----:B------:R-:W3:Y:S01]  /*05e0*/  @P2 LDG.E R14, desc[UR4][R6.64+0x28] ;  /* 0x00002804060e2981 */ /* 0x000ee2000c1e1900 */
[----:B------:R-:W-:-:S03]  /*05f0*/  @P1 LOP3.LUT R16, R16, R15, RZ, 0x3c, !PT ;  /* 0x0000000f10101212 */ /* 0x000fc600078e3cff */
[----:B------:R-:W3:Y:S01]  /*0600*/  @P2 LDG.E R15, desc[UR4][R6.64+0x34] ;  /* 0x00003404060f2981 */ /* 0x000ee2000c1e1900 */
[----:B----4-:R-:W-:-:S03]  /*0610*/  @P1 LOP3.LUT R22, R22, R11, RZ, 0x3c, !PT ;  /* 0x0000000b16161212 */ /* 0x010fc600078e3cff */
[----:B------:R-:W4:Y:S01]  /*0620*/  @P2 LDG.E R11, desc[UR4][R6.64+0x2c] ;  /* 0x00002c04060b2981 */ /* 0x000f22000c1e1900 */
[----:B--2---:R-:W-:-:S03]  /*0630*/  @P1 LOP3.LUT R23, R23, R12, RZ, 0x3c, !PT ;  /* 0x0000000c17171212 */ /* 0x004fc600078e3cff */
        /* <DEDUP_REMOVED lines=27> */
[----:B------:R-:W-:Y:S02]  /*07f0*/  LOP3.LUT P0, RZ, R13, 0x80, RZ, 0xc0, !PT ;  /* 0x000000800dff7812 */ /* 0x000fe4000780c0ff */
[----:B------:R-:W-:Y:S02]  /*0800*/  @P5 LOP3.LUT R16, R16, R15, RZ, 0x3c, !PT ;  /* 0x0000000f10105212 */ /* 0x000fe400078e3cff */
        /* <DEDUP_REMOVED lines=17> */
[----:B------:R-:W-:Y:S02]  /*0920*/  @P6 LOP3.LUT R17, R17, R20, RZ, 0x3c, !PT ;  /* 0x0000001411116212 */ /* 0x000fe400078e3cff */
[----:B------:R-:W-:Y:S02]  /*0930*/  @P0 LOP3.LUT R16, R16, R15, RZ, 0x3c, !PT ;  /* 0x0000000f10100212 */ /* 0x000fe400078e3cff */
[----:B----4-:R-:W-:Y:S02]  /*0940*/  @P0 LOP3.LUT R22, R22, R11, RZ, 0x3c, !PT ;  /* 0x0000000b16160212 */ /* 0x010fe400078e3cff */
[----:B--2---:R-:W-:Y:S02]  /*0950*/  @P0 LOP3.LUT R23, R23, R12, RZ, 0x3c, !PT ;  /* 0x0000000c17170212 */ /* 0x004fe400078e3cff */
[----:B---3--:R-:W-:Y:S02]  /*0960*/  @P0 LOP3.LUT R17, R17, R14, RZ, 0x3c, !PT ;  /* 0x0000000e11110212 */ /* 0x008fe400078e3cff */
[----:B------:R-:W-:-:S13]  /*0970*/  R2P PR, R13.B1, 0x7f ;  /* 0x0000007f0d007804 */ /* 0x000fda0000001000 */
[----:B------:R-:W2:Y:S04]  /*0980*/  @P0 LDG.E R12, desc[UR4][R6.64+0xa0] ;  /* 0x0000a004060c0981 */ /* 0x000ea8000c1e1900 */
[----:B------:R-:W3:Y:S04]  /*0990*/  @P0 LDG.E R11, desc[UR4][R6.64+0xa4] ;  /* 0x0000a404060b0981 */ /* 0x000ee8000c1e1900 */
[----:B------:R-:W4:Y:S04]  /*09a0*/  @P0 LDG.E R14, desc[UR4][R6.64+0xa8] ;  /* 0x0000a804060e0981 */ /* 0x000f28000c1e1900 */
[----:B------:R-:W4:Y:S04]  /*09b0*/  @P0 LDG.E R15, desc[UR4][R6.64+0xac] ;  /* 0x0000ac04060f0981 */ /* 0x000f28000c1e1900 */
[----:B------:R-:W4:Y:S01]  /*09c0*/  @P1 LDG.E R20, desc[UR4][R6.64+0xbc] ;  /* 0x0000bc0406141981 */ /* 0x000f22000c1e1900 */
[----:B--2---:R-:W-:-:S03]  /*09d0*/  @P0 LOP3.LUT R25, R25, R12, RZ, 0x3c, !PT ;  /* 0x0000000c19190212 */ /* 0x004fc600078e3cff */
[----:B------:R-:W2:Y:S01]  /*09e0*/  @P0 LDG.E R12, desc[UR4][R6.64+0xb0] ;  /* 0x0000b004060c0981 */ /* 0x000ea2000c1e1900 */
[----:B---3--:R-:W-:-:S03]  /*09f0*/  @P0 LOP3.LUT R22, R22, R11, RZ, 0x3c, !PT ;  /* 0x0000000b16160212 */ /* 0x008fc600078e3cff */
[----:B------:R-:W3:Y:S01]  /*0a00*/  @P1 LDG.E R11, desc[UR4][R6.64+0xc0] ;  /* 0x0000c004060b1981 */ /* 0x000ee2000c1e1900 */
[----:B----4-:R-:W-:-:S03]  /*0a10*/  @P0 LOP3.LUT R23, R23, R14, RZ, 0x3c, !PT ;  /* 0x0000000e17170212 */ /* 0x010fc600078e3cff */
[----:B------:R-:W4:Y:S01]  /*0a20*/  @P1 LDG.E R14, desc[UR4][R6.64+0xb4] ;  /* 0x0000b404060e1981 */ /* 0x000f22000c1e1900 */
[----:B------:R-:W-:-:S03]  /*0a30*/  @P0 LOP3.LUT R16, R16, R15, RZ, 0x3c, !PT ;  /* 0x0000000f10100212 */ /* 0x000fc600078e3cff */
[----:B------:R-:W4:Y:S01]  /*0a40*/  @P1 LDG.E R15, desc[UR4][R6.64+0xb8] ;  /* 0x0000b804060f1981 */ /* 0x000f22000c1e1900 */
[----:B------:R-:W-:-:S03]  /*0a50*/  @P1 LOP3.LUT R23, R23, R20, RZ, 0x3c, !PT ;  /* 0x0000001417171212 */ /* 0x000fc600078e3cff */
[----:B------:R-:W4:Y:S01]  /*0a60*/  @P2 LDG.E R20, desc[UR4][R6.64+0xd0] ;  /* 0x0000d00406142981 */ /* 0x000f22000c1e1900 */
[----:B--2---:R-:W-:-:S03]  /*0a70*/  @P0 LOP3.LUT R17, R17, R12, RZ, 0x3c, !PT ;  /* 0x0000000c11110212 */ /* 0x004fc600078e3cff */
[----:B------:R-:W2:Y:S01]  /*0a80*/  @P1 LDG.E R12, desc[UR4][R6.64+0xc4] ;  /* 0x0000c404060c1981 */ /* 0x000ea2000c1e1900 */
[----:B------:R-:W-:Y:S02]  /*0a90*/  LOP3.LUT P0, RZ, R13, 0x8000, RZ, 0xc0, !PT ;  /* 0x000080000dff7812 */ /* 0x000fe4000780c0ff */
[----:B---3--:R-:W-:Y:S01]  /*0aa0*/  @P1 LOP3.LUT R16, R16, R11, RZ, 0x3c, !PT ;  /* 0x0000000b10101212 */ /* 0x008fe200078e3cff */
[----:B------:R-:W3:Y:S01]  /*0ab0*/  @P2 LDG.E R13, desc[UR4][R6.64+0xcc] ;  /* 0x0000cc04060d2981 */ /* 0x000ee2000c1e1900 */
[----:B----4-:R-:W-:-:S03]  /*0ac0*/  @P1 LOP3.LUT R25, R25, R14, RZ, 0x3c, !PT ;  /* 0x0000000e19191212 */ /* 0x010fc600078e3cff */
[----:B------:R-:W4:Y:S04]  /*0ad0*/  @P2 LDG.E R14, desc[UR4][R6.64+0xc8] ;  /* 0x0000c804060e2981 */ /* 0x000f28000c1e1900 */
[----:B------:R-:W4:Y:S01]  /*0ae0*/  @P2 LDG.E R11, desc[UR4][R6.64+0xd4] ;  /* 0x0000d404060b2981 */ /* 0x000f22000c1e1900 */
[----:B------:R-:W-:Y:S02]  /*0af0*/  @P1 LOP3.LUT R22, R22, R15, RZ, 0x3c, !PT ;  /* 0x0000000f16161212 */ /* 0x000fe400078e3cff */
[----:B------:R-:W-:Y:S01]  /*0b00*/  @P2 LOP3.LUT R23, R23, R20, RZ, 0x3c, !PT ;  /* 0x0000001417172212 */ /* 0x000fe200078e3cff */
        /* <DEDUP_REMOVED lines=50> */
[----:B------:R-:W-:-:S05]  /*0e30*/  VIADD R10, R10, 0x10 ;  /* 0x000000100a0a7836 */ /* 0x000fca0000000000 */
[----:B------:R-:W-:Y:S02]  /*0e40*/  ISETP.NE.AND P1, PT, R10, 0x20, PT ;  /* 0x000000200a00780c */ /* 0x000fe40003f25270 */
[----:B------:R-:W-:Y:S02]  /*0e50*/  @P0 LOP3.LUT R23, R23, R20, RZ, 0x3c, !PT ;  /* 0x0000001417170212 */ /* 0x000fe400078e3cff */
[----:B--2---:R-:W-:-:S04]  /*0e60*/  @P6 LOP3.LUT R17, R17, R12, RZ, 0x3c, !PT ;  /* 0x0000000c11116212 */ /* 0x004fc800078e3cff */
[----:B------:R-:W-:Y:S02]  /*0e70*/  @P0 LOP3.LUT R17, R17, R30, RZ, 0x3c, !PT ;  /* 0x0000001e11110212 */ /* 0x000fe400078e3cff */
[----:B---3--:R-:W-:Y:S02]  /*0e80*/  @P0 LOP3.LUT R16, R16, R13, RZ, 0x3c, !PT ;  /* 0x0000000d10100212 */ /* 0x008fe400078e3cff */
[----:B----4-:R-:W-:Y:S02]  /*0e90*/  @P0 LOP3.LUT R25, R25, R14, RZ, 0x3c, !PT ;  /* 0x0000000e19190212 */ /* 0x010fe400078e3cff */
[----:B------:R-:W-:Y:S01]  /*0ea0*/  @P0 LOP3.LUT R22, R22, R11, RZ, 0x3c, !PT ;  /* 0x0000000b16160212 */ /* 0x000fe200078e3cff */
[----:B------:R-:W-:Y:S06]  /*0eb0*/  @P1 BRA `(.L_x_7) ;  /* 0xfffffff400441947 */ /* 0x000fec000383ffff */
[----:B------:R-:W-:Y:S05]  /*0ec0*/  BSYNC.RECONVERGENT B3 ;  /* 0x0000000000037941 */ /* 0x000fea0003800200 */
.L_x_6:
[----:B------:R-:W-:-:S05]  /*0ed0*/  VIADD R0, R0, 0x1 ;  /* 0x0000000100007836 */ /* 0x000fca0000000000 */
[----:B------:R-:W-:-:S13]  /*0ee0*/  ISETP.NE.AND P0, PT, R0, 0x5, PT ;  /* 0x000000050000780c */ /* 0x000fda0003f05270 */
[----:B------:R-:W-:Y:S05]  /*0ef0*/  @P0 BRA `(.L_x_8) ;  /* 0xfffffff400240947 */ /* 0x000fea000383ffff */
[----:B------:R-:W-:Y:S05]  /*0f00*/  BSYNC.RECONVERGENT B2 ;  /* 0x0000000000027941 */ /* 0x000fea0003800200 */
.L_x_5:
[----:B------:R-:W-:Y:S01]  /*0f10*/  LOP3.LUT R0, R18, 0x3, RZ, 0xc0, !PT ;  /* 0x0000000312007812 */ /* 0x000fe200078ec0ff */
[----:B------:R1:W-:Y:S03]  /*0f20*/  STL [R1+0x4], R25 ;  /* 0x0000041901007387 */ /* 0x0003e60000100800 */
[----:B------:R-:W-:Y:S01]  /*0f30*/  ISETP.NE.U32.AND P0, PT, R0, 0x1, PT ;  /* 0x000000010000780c */ /* 0x000fe20003f05070 */
[----:B------:R1:W-:Y:S03]  /*0f40*/  STL.64 [R1+0x8], R22 ;  /* 0x0000081601007387 */ /* 0x0003e60000100a00 */
[----:B------:R-:W-:Y:S01]  /*0f50*/  ISETP.NE.AND.EX P0, PT, RZ, RZ, PT, P0 ;  /* 0x000000ffff00720c */ /* 0x000fe20003f05300 */
[----:B------:R1:W-:-:S12]  /*0f60*/  STL.64 [R1+0x10], R16 ;  /* 0x0000101001007387 */ /* 0x0003d80000100a00 */
[----:B-1----:R-:W-:Y:S05]  /*0f70*/  @!P0 BRA `(.L_x_4) ;  /* 0x0000001800308947 */ /* 0x002fea0003800000 */
[----:B------:R-:W-:Y:S01]  /*0f80*/  UMOV UR4, URZ ;  /* 0x000000ff00047c82 */ /* 0x000fe20008000000 */
[----:B------:R-:W-:Y:S01]  /*0f90*/  UMOV UR5, URZ ;  /* 0x000000ff00057c82 */ /* 0x000fe20008000000 */
[----:B------:R-:W-:Y:S01]  /*0fa0*/  BSSY.RECONVERGENT B2, `(.L_x_9) ;  /* 0x00000be000027945 */ /* 0x000fe20003800200 */
[----:B------:R-:W-:Y:S02]  /*0fb0*/  IMAD.MOV.U32 R0, RZ, RZ, RZ ;  /* 0x000000ffff007224 */ /* 0x000fe400078e00ff */
[----:B------:R-:W-:Y:S02]  /*0fc0*/  IMAD.MOV.U32 R25, RZ, RZ, RZ ;  /* 0x000000ffff197224 */ /* 0x000fe400078e00ff */
[----:B------:R-:W-:Y:S02]  /*0fd0*/  IMAD.U32 R17, RZ, RZ, UR4 ;  /* 0x00000004ff117e24 */ /* 0x000fe4000f8e00ff */
[----:B------:R-:W-:Y:S02]  /*0fe0*/  IMAD.U32 R16, RZ, RZ, UR5 ;  /* 0x00000005ff107e24 */ /* 0x000fe4000f8e00ff */
[----:B------:R-:W-:-:S02]  /*0ff0*/  IMAD.U32 R23, RZ, RZ, UR4 ;  /* 0x00000004ff177e24 */ /* 0x000fc4000f8e00ff */
[----:B------:R-:W-:-:S07]  /*1000*/  IMAD.U32 R22, RZ, RZ, UR5 ;  /* 0x00000005ff167e24 */ /* 0x000fce000f8e00ff */
.L_x_12:
[----:B------:R-:W-:-:S06]  /*1010*/  IMAD R9, R0, 0x4, R27 ;  /* 0x0000000400097824 */ /* 0x000fcc00078e021b */
[----:B------:R-:W5:Y:S01]  /*1020*/  LDL R9, [R9+0x4] ;  /* 0x0000040009097983 */ /* 0x000f620000100800 */
[----:B------:R-:W-:Y:S01]  /*1030*/  BSSY.RECONVERGENT B3, `(.L_x_10) ;  /* 0x00000b1000037945 */ /* 0x000fe20003800200 */
[----:B------:R-:W-:-:S07]  /*1040*/  IMAD.MOV.U32 R10, RZ, RZ, RZ ;  /* 0x000000ffff0a7224 */ /* 0x000fce00078e00ff */
.L_x_11:
        /* <DEDUP_REMOVED lines=176> */
.L_x_10:
[----:B------:R-:W-:-:S05]  /*1b50*/  VIADD R0, R0, 0x1 ;  /* 0x0000000100007836 */ /* 0x000fca0000000000 */
[----:B------:R-:W-:-:S13]  /*1b60*/  ISETP.NE.AND P0, PT, R0, 0x5, PT ;  /* 0x000000050000780c */ /* 0x000fda0003f05270 */
[----:B------:R-:W-:Y:S05]  /*1b70*/  @P0 BRA `(.L_x_12) ;  /* 0xfffffff400240947 */ /* 0x000fea000383ffff */
[----:B------:R-:W-:Y:S05]  /*1b80*/  BSYNC.RECONVERGENT B2 ;  /* 0x0000000000027941 */ /* 0x000fea0003800200 */
.L_x_9:
[----:B------:R-:W-:Y:S01]  /*1b90*/  LOP3.LUT R0, R18, 0x3, RZ, 0xc0, !PT ;  /* 0x0000000312007812 */ /* 0x000fe200078ec0ff */
[----:B------:R1:W-:Y:S03]  /*1ba0*/  STL [R1+0x4], R25 ;  /* 0x0000041901007387 */ /* 0x0003e60000100800 */
[----:B------:R-:W-:Y:S01]  /*1bb0*/  ISETP.NE.U32.AND P0, PT, R0, 0x3, PT ;  /* 0x000000030000780c */ /* 0x000fe20003f05070 */
[----:B------:R1:W-:Y:S03]  /*1bc0*/  STL.64 [R1+0x8], R22 ;  /* 0x0000081601007387 */ /* 0x0003e60000100a00 */
[----:B------:R-:W-:Y:S01]  /*1bd0*/  ISETP.NE.AND.EX P0, PT, RZ, RZ, PT, P0 ;  /* 0x000000ffff00720c */ /* 0x000fe20003f05300 */
[----:B------:R1:W-:-:S12]  /*1be0*/  STL.64 [R1+0x10], R16 ;  /* 0x0000101001007387 */ /* 0x0003d80000100a00 */
[----:B-1----:R-:W-:Y:S05]  /*1bf0*/  @P0 BRA `(.L_x_4) ;  /* 0x0000000c00100947 */ /* 0x002fea0003800000 */
        /* <DEDUP_REMOVED lines=9> */
.L_x_16:
[----:B------:R-:W-:-:S06]  /*1c90*/  IMAD R9, R0, 0x4, R27 ;  /* 0x0000000400097824 */ /* 0x000fcc00078e021b */
[----:B------:R-:W5:Y:S01]  /*1ca0*/  LDL R9, [R9+0x4] ;  /* 0x0000040009097983 */ /* 0x000f620000100800 */
[----:B------:R-:W-:Y:S01]  /*1cb0*/  BSSY.RECONVERGENT B3, `(.L_x_14) ;  /* 0x00000b1000037945 */ /* 0x000fe20003800200 */
[----:B------:R-:W-:-:S07]  /*1cc0*/  IMAD.MOV.U32 R10, RZ, RZ, RZ ;  /* 0x000000ffff0a7224 */ /* 0x000fce00078e00ff */
.L_x_15:
        /* <DEDUP_REMOVED lines=176> */
.L_x_14:
[----:B------:R-:W-:-:S05]  /*27d0*/  VIADD R0, R0, 0x1 ;  /* 0x0000000100007836 */ /* 0x000fca0000000000 */
[----:B------:R-:W-:-:S13]  /*27e0*/  ISETP.NE.AND P0, PT, R0, 0x5, PT ;  /* 0x000000050000780c */ /* 0x000fda0003f05270 */
[----:B------:R-:W-:Y:S05]  /*27f0*/  @P0 BRA `(.L_x_16) ;  /* 0xfffffff400240947 */ /* 0x000fea000383ffff */
[----:B------:R-:W-:Y:S05]  /*2800*/  BSYNC.RECONVERGENT B2 ;  /* 0x0000000000027941 */ /* 0x000fea0003800200 */
.L_x_13:
[----:B------:R1:W-:Y:S04]  /*2810*/  STL [R1+0x4], R25 ;  /* 0x0000041901007387 */ /* 0x0003e80000100800 */
[----:B------:R1:W-:Y:S04]  /*2820*/  STL.64 [R1+0x8], R22 ;  /* 0x0000081601007387 */ /* 0x0003e80000100a00 */
[----:B------:R1:W-:Y:S02]  /*2830*/  STL.64 [R1+0x10], R16 ;  /* 0x0000101001007387 */ /* 0x0003e40000100a00 */
.L_x_4:
[----:B------:R-:W-:Y:S05]  /*2840*/  BSYNC.RECONVERGENT B0 ;  /* 0x0000000000007941 */ /* 0x000fea0003800200 */
.L_x_3:
[----:B------:R-:W-:Y:S01]  /*2850*/  ISETP.GT.U32.AND P0, PT, R18, 0x3, PT ;  /* 0x000000031200780c */ /* 0x000fe20003f04070 */
[----:B------:R-:W-:Y:S01]  /*2860*/  VIADD R8, R8, 0x1 ;  /* 0x0000000108087836 */ /* 0x000fe20000000000 */
[--C-:B------:R-:W-:Y:S02]  /*2870*/  SHF.R.U64 R18, R18, 0x2, R3.reuse ;  /* 0x0000000212127819 */ /* 0x100fe40000001203 */
[----:B------:R-:W-:Y:S02]  /*2880*/  ISETP.GT.U32.AND.EX P0, PT, R3, RZ, PT, P0 ;  /* 0x000000ff0300720c */ /* 0x000fe40003f04100 */
[----:B------:R-:W-:-:S11]  /*2890*/  SHF.R.U32.HI R3, RZ, 0x2, R3 ;  /* 0x00000002ff037819 */ /* 0x000fd60000011603 */
[----:B------:R-:W-:Y:S05]  /*28a0*/  @P0 BRA `(.L_x_17) ;  /* 0xffffffd800880947 */ /* 0x000fea000383ffff */
.L_x_2:
[----:B------:R-:W-:Y:S05]  /*28b0*/  BSYNC.RECONVERGENT B1 ;  /* 0x0000000000017941 */ /* 0x000fea0003800200 */
.L_x_1:
[----:B------:R-:W2:Y:S02]  /*28c0*/  LDC R0, c[0x0][0x390] ;  /* 0x0000e400ff007b82 */ /* 0x000ea40000000800 */
[----:B--2---:R-:W-:-:S13]  /*28d0*/  ISETP.GE.AND P0, PT, R0, 0x1, PT ;  /* 0x000000010000780c */ /* 0x004fda0003f06270 */
[----:B------:R-:W-:Y:S05]  /*28e0*/  @!P0 EXIT ;  /* 0x000000000000894d */ /* 0x000fea0003800000 */
[C---:B------:R-:W-:Y:S01]  /*28f0*/  ISETP.GE.U32.AND P0, PT, R0.reuse, 0x4, PT ;  /* 0x000000040000780c */ /* 0x040fe20003f06070 */
[----:B------:R-:W-:Y:S01]  /*2900*/  IMAD.MOV.U32 R18, RZ, RZ, RZ ;  /* 0x000000ffff127224 */ /* 0x000fe200078e00ff */
[----:B------:R-:W-:-:S11]  /*2910*/  LOP3.LUT R27, R0, 0x3, RZ, 0xc0, !PT ;  /* 0x00000003001b7812 */ /* 0x000fd600078ec0ff */
[----:B------:R-:W-:Y:S05]  /*2920*/  @!P0 BRA `(.L_x_18) ;  /* 0x0000000400c88947 */ /* 0x000fea0003800000 */
[----:B------:R-:W-:Y:S01]  /*2930*/  BSSY.RECONVERGENT B6, `(.L_x_19) ;  /* 0x000006d000067945 */ /* 0x000fe20003800200 */
[----:B------:R-:W-:Y:S01]  /*2940*/  IMAD.MOV.U32 R31, RZ, RZ, R16 ;  /* 0x000000ffff1f7224 */ /* 0x000fe200078e0010 */
[----:B------:R-:W-:Y:S01]  /*2950*/  LOP3.LUT R18, R0, 0x7ffffffc, RZ, 0xc0, !PT ;  /* 0x7ffffffc00127812 */ /* 0x000fe200078ec0ff */
[----:B0-----:R-:W-:-:S07]  /*2960*/  IMAD.MOV.U32 R24, RZ, RZ, RZ ;  /* 0x000000ffff187224 */ /* 0x001fce00078e00ff */
.L_x_24:
[----:B------:R-:W-:Y:S01]  /*2970*/  SHF.R.U32.HI R0, RZ, 0x2, R25 ;  /* 0x00000002ff007819 */ /* 0x000fe20000011619 */
[----:B------:R-:W-:Y:S01]  /*2980*/  IMAD.SHL.U32 R3, R17, 0x10, RZ ;  /* 0x0000001011037824 */ /* 0x000fe200078e00ff */
[----:B------:R-:W-:Y:S01]  /*2990*/  MOV R32, 0x0 ;  /* 0x0000000000207802 */ /* 0x000fe20000000f00 */
[----:B------:R0:W-:Y:S01]  /*29a0*/  STL [R1+0x38], R28 ;  /* 0x0000381c01007387 */ /* 0x0001e20000100800 */
[----:B------:R-:W-:Y:S01]  /*29b0*/  LOP3.LUT R0, R0, R25, RZ, 0x3c, !PT ;  /* 0x0000001900007212 */ /* 0x000fe200078e3cff */
[----:B------:R-:W2:Y:S01]  /*29c0*/  LDCU.64 UR4, c[0x4][0x50] ;  /* 0x01000a00ff0477ac */ /* 0x000ea20008000a00 */
[----:B------:R0:W3:Y:S01]  /*29d0*/  LDC.64 R8, c[0x4][R32] ;  /* 0x0100000020087b82 */ /* 0x0000e20000000a00 */
[----:B-1----:R-:W1:Y:S01]  /*29e0*/  S2R R25, SR_TID.X ;  /* 0x0000000000197919 */ /* 0x002e620000002100 */
[----:B------:R-:W-:Y:S02]  /*29f0*/  IMAD.MOV.U32 R30, RZ, RZ, R17 ;  /* 0x000000ffff1e7224 */ /* 0x000fe400078e0011 */
[----:B------:R-:W-:-:S02]  /*2a00*/  IMAD.SHL.U32 R4, R0, 0x2, RZ ;  /* 0x0000000200047824 */ /* 0x000fc400078e00ff */
[----:B------:R-:W-:Y:S02]  /*2a10*/  IMAD.MOV.U32 R6, RZ, RZ, R26 ;  /* 0x000000ffff067224 */ /* 0x000fe400078e001a */
[----:B------:R-:W-:Y:S01]  /*2a20*/  IMAD.MOV.U32 R7, RZ, RZ, R2 ;  /* 0x000000ffff077224 */ /* 0x000fe200078e0002 */
[----:B------:R-:W-:Y:S01]  /*2a30*/  LOP3.LUT R4, R0, R4, R3, 0x96, !PT ;  /* 0x0000000400047212 */ /* 0x000fe200078e9603 */
[----:B------:R-:W-:-:S03]  /*2a40*/  IMAD.MOV.U32 R3, RZ, RZ, 0x2f800000 ;  /* 0x2f800000ff037424 */ /* 0x000fc600078e00ff */
[----:B------:R-:W-:-:S04]  /*2a50*/  LOP3.LUT R29, R4, R17, RZ, 0x3c, !PT ;  /* 0x00000011041d7212 */ /* 0x000fc800078e3cff */
[----:B------:R-:W-:Y:S01]  /*2a60*/  IADD3 R0, PT, PT, R19, -0x26039c23, R29 ;  /* 0xd9fc63dd13007810 */ /* 0x000fe20007ffe01d */
[----:B--2---:R-:W-:Y:S02]  /*2a70*/  IMAD.U32 R4, RZ, RZ, UR4 ;  /* 0x00000004ff047e24 */ /* 0x004fe4000f8e00ff */
[----:B------:R-:W-:Y:S01]  /*2a80*/  IMAD.U32 R5, RZ, RZ, UR5 ;  /* 0x00000005ff057e24 */ /* 0x000fe2000f8e00ff */
[----:B------:R-:W-:-:S05]  /*2a90*/  I2FP.F32.U32 R0, R0 ;  /* 0x0000000000007245 */ /* 0x000fca0000201000 */
[----:B------:R-:W-:-:S04]  /*2aa0*/  FFMA R0, R0, R3, 1.1641532182693481445e-10 ;  /* 0x2f00000000007423 */ /* 0x000fc80000000003 */
[----:B------:R-:W2:Y:S01]  /*2ab0*/  F2F.F64.F32 R10, R0 ;  /* 0x00000000000a7310 */ /* 0x000ea20000201800 */
[----:B-1----:R0:W-:Y:S04]  /*2ac0*/  STL.64 [R1+0x30], R24 ;  /* 0x0000301801007387 */ /* 0x0021e80000100a00 */
[----:B--2---:R0:W-:Y:S02]  /*2ad0*/  STL.64 [R1+0x40], R10 ;  /* 0x0000400a01007387 */ /* 0x0041e40000100a00 */
[----:B------:R-:W-:-:S07]  /*2ae0*/  LEPC R20, `(.L_x_20) ;  /* 0x000000001014794e */ /* 0x000fce0000000000 */
[----:B0--3--:R-:W-:Y:S05]  /*2af0*/  CALL.ABS.NOINC R8 ;  /* 0x0000000008007343 */ /* 0x009fea0003c00000 */
.L_x_20:
[----:B------:R-:W-:Y:S01]  /*2b00*/  SHF.R.U32.HI R3, RZ, 0x2, R22 ;  /* 0x00000002ff037819 */ /* 0x000fe20000011616 */
[----:B------:R-:W-:Y:S01]  /*2b10*/  IMAD.SHL.U32 R0, R29, 0x10, RZ ;  /* 0x000000101d007824 */ /* 0x000fe200078e00ff */
[----:B------:R0:W-:Y:S01]  /*2b20*/  STL [R1+0x38], R28 ;  /* 0x0000381c01007387 */ /* 0x0001e20000100800 */
[----:B------:R-:W-:Y:S01]  /*2b30*/  VIADD R10, R24, 0x1 ;  /* 0x00000001180a7836 */ /* 0x000fe20000000000 */
[----:B------:R-:W-:Y:S01]  /*2b40*/  LOP3.LUT R3, R3, R22, RZ, 0x3c, !PT ;  /* 0x0000001603037212 */ /* 0x000fe200078e3cff */
[----:B------:R-:W-:Y:S01]  /*2b50*/  IMAD.MOV.U32 R11, RZ, RZ, R25 ;  /* 0x000000ffff0b7224 */ /* 0x000fe200078e0019 */
[----:B------:R0:W1:Y:S01]  /*2b60*/  LDC.64 R8, c[0x4][R32] ;  /* 0x0100000020087b82 */ /* 0x0000620000000a00 */
[----:B------:R-:W2:Y:S01]  /*2b70*/  LDCU.64 UR4, c[0x4][0x50] ;  /* 0x01000a00ff0477ac */ /* 0x000ea20008000a00 */
[----:B------:R-:W-:Y:S02]  /*2b80*/  IMAD.MOV.U32 R6, RZ, RZ, R26 ;  /* 0x000000ffff067224 */ /* 0x000fe400078e001a */
[----:B------:R-:W-:Y:S01]  /*2b90*/  IMAD.SHL.U32 R4, R3, 0x2, RZ ;  /* 0x0000000203047824 */ /* 0x000fe200078e00ff */
[----:B------:R0:W-:Y:S01]  /*2ba0*/  STL.64 [R1+0x30], R10 ;  /* 0x0000300a01007387 */ /* 0x0001e20000100a00 */
[----:B------:R-:W-:-:S03]  /*2bb0*/  IMAD.MOV.U32 R7, RZ, RZ, R2 ;  /* 0x000000ffff077224 */ /* 0x000fc600078e0002 */
[----:B------:R-:W-:Y:S01]  /*2bc0*/  LOP3.LUT R0, R3, R4, R0, 0x96, !PT ;  /* 0x0000000403007212 */ /* 0x000fe200078e9600 */
[----:B------:R-:W-:-:S03]  /*2bd0*/  IMAD.MOV.U32 R3, RZ, RZ, 0x2f800000 ;  /* 0x2f800000ff037424 */ /* 0x000fc600078e00ff */
[----:B------:R-:W-:-:S04]  /*2be0*/  LOP3.LUT R16, R0, R29, RZ, 0x3c, !PT ;  /* 0x0000001d00107212 */ /* 0x000fc800078e3cff */
[----:B------:R-:W-:Y:S01]  /*2bf0*/  IADD3 R0, PT, PT, R19, -0x25fe145e, R16 ;  /* 0xda01eba213007810 */ /* 0x000fe20007ffe010 */
[----:B--2---:R-:W-:-:S03]  /*2c00*/  IMAD.U32 R4, RZ, RZ, UR4 ;  /* 0x00000004ff047e24 */ /* 0x004fc6000f8e00ff */
[----:B------:R-:W-:Y:S01]  /*2c10*/  I2FP.F32.U32 R0, R0 ;  /* 0x0000000000007245 */ /* 0x000fe20000201000 */
[----:B------:R-:W-:-:S04]  /*2c20*/  IMAD.U32 R5, RZ, RZ, UR5 ;  /* 0x00000005ff057e24 */ /* 0x000fc8000f8e00ff */
[----:B------:R-:W-:-:S06]  /*2c30*/  FFMA R12, R0, R3, 1.1641532182693481445e-10 ;  /* 0x2f000000000c7423 */ /* 0x000fcc0000000003 */
[----:B------:R-:W2:Y:S02]  /*2c40*/  F2F.F64.F32 R12, R12 ;  /* 0x0000000c000c7310 */ /* 0x000ea40000201800 */
[----:B--2---:R0:W-:Y:S02]  /*2c50*/  STL.64 [R1+0x40], R12 ;  /* 0x0000400c01007387 */ /* 0x0041e40000100a00 */
[----:B------:R-:W-:-:S07]  /*2c60*/  LEPC R20, `(.L_x_21) ;  /* 0x000000001014794e */ /* 0x000fce0000000000 */
[----:B01----:R-:W-:Y:S05]  /*2c70*/  CALL.ABS.NOINC R8 ;  /* 0x0000000008007343 */ /* 0x003fea0003c00000 */
.L_x_21:
        /* <DEDUP_REMOVED lines=12> */
[----:B------:R-:W-:-:S04]  /*2d40*/  LOP3.LUT R3, R0, R4, R3, 0x96, !PT ;  /* 0x0000000400037212 */ /* 0x000fc800078e9603 */
[----:B------:R-:W-:Y:S01]  /*2d50*/  LOP3.LUT R22, R3, R16, RZ, 0x3c, !PT ;  /* 0x0000001003167212 */ /* 0x000fe200078e3cff */
[----:B------:R-:W-:-:S03]  /*2d60*/  IMAD.MOV.U32 R3, RZ, RZ, 0x2f800000 ;  /* 0x2f800000ff037424 */ /* 0x000fc600078e00ff */
        /* <DEDUP_REMOVED lines=9> */
.L_x_22:
[----:B------:R-:W-:Y:S01]  /*2e00*/  SHF.R.U32.HI R0, RZ, 0x2, R31 ;  /* 0x00000002ff007819 */ /* 0x000fe2000001161f */
[----:B------:R-:W-:Y:S01]  /*2e10*/  IMAD.SHL.U32 R3, R22, 0x10, RZ ;  /* 0x0000001016037824 */ /* 0x000fe200078e00ff */
[----:B------:R0:W-:Y:S01]  /*2e20*/  STL [R1+0x38], R28 ;  /* 0x0000381c01007387 */ /* 0x0001e20000100800 */
[----:B------:R-:W-:Y:S01]  /*2e30*/  IMAD.MOV.U32 R9, RZ, RZ, R25 ;  /* 0x000000ffff097224 */ /* 0x000fe200078e0019 */
[----:B------:R-:W-:Y:S01]  /*2e40*/  LOP3.LUT R0, R0, R31, RZ, 0x3c, !PT ;  /* 0x0000001f00007212 */ /* 0x000fe200078e3cff */
[----:B------:R-:W-:Y:S01]  /*2e50*/  VIADD R8, R24, 0x3 ;  /* 0x0000000318087836 */ /* 0x000fe20000000000 */
[----:B------:R-:W1:Y:S01]  /*2e60*/  LDC.64 R32, c[0x4][R32] ;  /* 0x0100000020207b82 */ /* 0x000e620000000a00 */
        /* <DEDUP_REMOVED lines=17> */
.L_x_23:
[----:B------:R-:W-:Y:S02]  /*2f80*/  VIADD R24, R24, 0x4 ;  /* 0x0000000418187836 */ /* 0x000fe40000000000 */
[----:B------:R-:W-:Y:S02]  /*2f90*/  IMAD.MOV.U32 R31, RZ, RZ, R22 ;  /* 0x000000ffff1f7224 */ /* 0x000fe400078e0016 */
[----:B------:R-:W-:Y:S01]  /*2fa0*/  VIADD R19, R19, 0x161f14 ;  /* 0x00161f1413137836 */ /* 0x000fe20000000000 */
[----:B------:R-:W-:Y:S01]  /*2fb0*/  ISETP.NE.AND P0, PT, R24, R18, PT ;  /* 0x000000121800720c */ /* 0x000fe20003f05270 */
[----:B------:R-:W-:Y:S02]  /*2fc0*/  IMAD.MOV.U32 R23, RZ, RZ, R16 ;  /* 0x000000ffff177224 */ /* 0x000fe400078e0010 */
[----:B------:R-:W-:Y:S02]  /*2fd0*/  IMAD.MOV.U32 R22, RZ, RZ, R29 ;  /* 0x000000ffff167224 */ /* 0x000fe400078e001d */
[----:B------:R-:W-:-:S08]  /*2fe0*/  IMAD.MOV.U32 R25, RZ, RZ, R30 ;  /* 0x000000ffff197224 */ /* 0x000fd000078e001e */
[----:B------:R-:W-:Y:S05]  /*2ff0*/  @P0 BRA `(.L_x_24) ;  /* 0xfffffff8005c0947 */ /* 0x000fea000383ffff */
[----:B------:R-:W-:Y:S05]  /*3000*/  BSYNC.RECONVERGENT B6 ;  /* 0x0000000000067941 */ /* 0x000fea0003800200 */
.L_x_19:
[----:B------:R-:W-:Y:S02]  /*3010*/  VIADD R24, R19, 0xd9f6dc18 ;  /* 0xd9f6dc1813187836 */ /* 0x000fe40000000000 */
[----:B------:R-:W-:Y:S02]  /*3020*/  IMAD.MOV.U32 R23, RZ, RZ, R16 ;  /* 0x000000ffff177224 */ /* 0x000fe400078e0010 */
[----:B------:R-:W-:Y:S02]  /*3030*/  IMAD.MOV.U32 R22, RZ, RZ, R29 ;  /* 0x000000ffff167224 */ /* 0x000fe400078e001d */
[----:B------:R-:W-:-:S07]  /*3040*/  IMAD.MOV.U32 R25, RZ, RZ, R30 ;  /* 0x000000ffff197224 */ /* 0x000fce00078e001e */
.L_x_18:
[----:B------:R-:W-:-:S13]  /*3050*/  ISETP.NE.AND P0, PT, R27, RZ, PT ;  /* 0x000000ff1b00720c */ /* 0x000fda0003f05270 */
[----:B------:R-:W-:Y:S05]  /*3060*/  @!P0 EXIT ;  /* 0x000000000000894d */ /* 0x000fea0003800000 */
[----:B------:R-:W2:Y:S01]  /*3070*/  S2R R19, SR_TID.X ;  /* 0x0000000000137919 */ /* 0x000ea20000002100 */
[----:B------:R-:W-:-:S13]  /*3080*/  ISETP.NE.AND P0, PT, R27, 0x1, PT ;  /* 0x000000011b00780c */ /* 0x000fda0003f05270 */
[----:B------:R-:W-:Y:S05]  /*3090*/  @!P0 BRA `(.L_x_25) ;  /* 0x0000000000c88947 */ /* 0x000fea0003800000 */
[----:B------:R-:W-:Y:S01]  /*30a0*/  SHF.R.U32.HI R0, RZ, 0x2, R25 ;  /* 0x00000002ff007819 */ /* 0x000fe20000011619 */
[----:B------:R-:W-:Y:S01]  /*30b0*/  IMAD.SHL.U32 R3, R17, 0x10, RZ ;  /* 0x0000001011037824 */ /* 0x000fe200078e00ff */
[----:B-1----:R-:W-:Y:S01]  /*30c0*/  MOV R16, 0x0 ;  /* 0x0000000000107802 */ /* 0x002fe20000000f00 */
[----:B--2---:R1:W-:Y:S01]  /*30d0*/  STL.64 [R1+0x30], R18 ;  /* 0x0000301201007387 */ /* 0x0043e20000100a00 */
[----:B------:R-:W-:Y:S01]  /*30e0*/  LOP3.LUT R0, R0, R25, RZ, 0x3c, !PT ;  /* 0x0000001900007212 */ /* 0x000fe200078e3cff */
[----:B------:R-:W2:Y:S01]  /*30f0*/  LDCU.64 UR4, c[0x4][0x50] ;  /* 0x01000a00ff0477ac */ /* 0x000ea20008000a00 */
[----:B------:R1:W3:Y:S01]  /*3100*/  LDC.64 R8, c[0x4][R16] ;  /* 0x0100000010087b82 */ /* 0x0002e20000000a00 */
[----:B------:R1:W-:Y:S01]  /*3110*/  STL [R1+0x38], R28 ;  /* 0x0000381c01007387 */ /* 0x0003e20000100800 */
[----:B0-----:R-:W-:Y:S02]  /*3120*/  IMAD.MOV.U32 R6, RZ, RZ, R26 ;  /* 0x000000ffff067224 */ /* 0x001fe400078e001a */
[----:B------:R-:W-:-:S02]  /*3130*/  IMAD.SHL.U32 R4, R0, 0x2, RZ ;  /* 0x0000000200047824 */ /* 0x000fc400078e00ff */
[----:B------:R-:W-:-:S03]  /*3140*/  IMAD.MOV.U32 R7, RZ, RZ, R2 ;  /* 0x000000ffff077224 */ /* 0x000fc600078e0002 */
[----:B------:R-:W-:Y:S01]  /*3150*/  LOP3.LUT R4, R0, R4, R3, 0x96, !PT ;  /* 0x0000000400047212 */ /* 0x000fe200078e9603 */
[----:B------:R-:W-:-:S03]  /*3160*/  IMAD.MOV.U32 R3, RZ, RZ, 0x2f800000 ;  /* 0x2f800000ff037424 */ /* 0x000fc600078e00ff */
[----:B------:R-:W-:-:S04]  /*3170*/  LOP3.LUT R17, R4, R17, RZ, 0x3c, !PT ;  /* 0x0000001104117212 */ /* 0x000fc800078e3cff */
[----:B------:R-:W-:Y:S01]  /*3180*/  IADD3 R0, PT, PT, R24, 0x587c5, R17 ;  /* 0x000587c518007810 */ /* 0x000fe20007ffe011 */
[----:B--2---:R-:W-:Y:S02]  /*3190*/  IMAD.U32 R4, RZ, RZ, UR4 ;  /* 0x00000004ff047e24 */ /* 0x004fe4000f8e00ff */
[----:B------:R-:W-:Y:S01]  /*31a0*/  IMAD.U32 R5, RZ, RZ, UR5 ;  /* 0x00000005ff057e24 */ /* 0x000fe2000f8e00ff */
[----:B------:R-:W-:-:S05]  /*31b0*/  I2FP.F32.U32 R0, R0 ;  /* 0x0000000000007245 */ /* 0x000fca0000201000 */
[----:B------:R-:W-:-:S04]  /*31c0*/  FFMA R0, R0, R3, 1.1641532182693481445e-10 ;  /* 0x2f00000000007423 */ /* 0x000fc80000000003 */
[----:B------:R-:W0:Y:S02]  /*31d0*/  F2F.F64.F32 R10, R0 ;  /* 0x00000000000a7310 */ /* 0x000e240000201800 */
[----:B0-----:R1:W-:Y:S02]  /*31e0*/  STL.64 [R1+0x40], R10 ;  /* 0x0000400a01007387 */ /* 0x0013e40000100a00 */
[----:B------:R-:W-:-:S07]  /*31f0*/  LEPC R20, `(.L_x_26) ;  /* 0x000000001014794e */ /* 0x000fce0000000000 */
[----:B-1-3--:R-:W-:Y:S05]  /*3200*/  CALL.ABS.NOINC R8 ;  /* 0x0000000008007343 */ /* 0x00afea0003c00000 */
.L_x_26:
[----:B------:R-:W-:Y:S01]  /*3210*/  SHF.R.U32.HI R3, RZ, 0x2, R22 ;  /* 0x00000002ff037819 */ /* 0x000fe20000011616 */
[----:B------:R-:W-:Y:S01]  /*3220*/  IMAD.SHL.U32 R0, R17, 0x10, RZ ;  /* 0x0000001011007824 */ /* 0x000fe200078e00ff */
[----:B------:R0:W-:Y:S01]  /*3230*/  STL [R1+0x38], R28 ;  /* 0x0000381c01007387 */ /* 0x0001e20000100800 */
[----:B------:R-:W-:Y:S01]  /*3240*/  VIADD R24, R24, 0xb0f8a ;  /* 0x000b0f8a18187836 */ /* 0x000fe20000000000 */
[----:B------:R-:W-:Y:S01]  /*3250*/  LOP3.LUT R3, R3, R22, RZ, 0x3c, !PT ;  /* 0x0000001603037212 */ /* 0x000fe200078e3cff */
[----:B------:R-:W-:Y:S01]  /*3260*/  VIADD R10, R18, 0x1 ;  /* 0x00000001120a7836 */ /* 0x000fe20000000000 */
[----:B------:R0:W1:Y:S01]  /*3270*/  LDC.64 R8, c[0x4][R16] ;  /* 0x0100000010087b82 */ /* 0x0000620000000a00 */
[----:B------:R-:W-:Y:S01]  /*3280*/  IMAD.MOV.U32 R11, RZ, RZ, R19 ;  /* 0x000000ffff0b7224 */ /* 0x000fe200078e0013 */
[----:B------:R-:W2:Y:S01]  /*3290*/  LDCU.64 UR4, c[0x4][0x50] ;  /* 0x01000a00ff0477ac */ /* 0x000ea20008000a00 */
[C---:B------:R-:W-:Y:S02]  /*32a0*/  IMAD.SHL.U32 R4, R3.reuse, 0x2, RZ ;  /* 0x0000000203047824 */ /* 0x040fe400078e00ff */
[----:B------:R-:W-:Y:S01]  /*32b0*/  IMAD.MOV.U32 R6, RZ, RZ, R26 ;  /* 0x000000ffff067224 */ /* 0x000fe200078e001a */
[----:B------:R0:W-:Y:S01]  /*32c0*/  STL.64 [R1+0x30], R10 ;  /* 0x0000300a01007387 */ /* 0x0001e20000100a00 */
[----:B------:R-:W-:Y:S01]  /*32d0*/  IMAD.MOV.U32 R7, RZ, RZ, R2 ;  /* 0x000000ffff077224 */ /* 0x000fe200078e0002 */
[----:B------:R-:W-:Y:S01]  /*32e0*/  LOP3.LUT R0, R3, R4, R0, 0x96, !PT ;  /* 0x0000000403007212 */ /* 0x000fe200078e9600 */
[----:B------:R-:W-:-:S03]  /*32f0*/  IMAD.MOV.U32 R3, RZ, RZ, 0x2f800000 ;  /* 0x2f800000ff037424 */ /* 0x000fc600078e00ff */
[----:B------:R-:W-:-:S05]  /*3300*/  LOP3.LUT R17, R0, R17, RZ, 0x3c, !PT ;  /* 0x0000001100117212 */ /* 0x000fca00078e3cff */
[----:B------:R-:W-:Y:S02]  /*3310*/  IMAD.IADD R0, R17, 0x1, R24 ;  /* 0x0000000111007824 */ /* 0x000fe400078e0218 */
[----:B--2---:R-:W-:-:S03]  /*3320*/  IMAD.U32 R4, RZ, RZ, UR4 ;  /* 0x00000004ff047e24 */ /* 0x004fc6000f8e00ff */
[----:B------:R-:W-:Y:S01]  /*3330*/  I2FP.F32.U32 R0, R0 ;  /* 0x0000000000007245 */ /* 0x000fe20000201000 */
[----:B------:R-:W-:-:S04]  /*3340*/  IMAD.U32 R5, RZ, RZ, UR5 ;  /* 0x00000005ff057e24 */ /* 0x000fc8000f8e00ff */
[----:B------:R-:W-:-:S04]  /*3350*/  FFMA R0, R0, R3, 1.1641532182693481445e-10 ;  /* 0x2f00000000007423 */ /* 0x000fc80000000003 */
[----:B------:R-:W2:Y:S02]  /*3360*/  F2F.F64.F32 R12, R0 ;  /* 0x00000000000c7310 */ /* 0x000ea40000201800 */
[----:B--2---:R0:W-:Y:S02]  /*3370*/  STL.64 [R1+0x40], R12 ;  /* 0x0000400c01007387 */ /* 0x0041e40000100a00 */
[----:B------:R-:W-:-:S07]  /*3380*/  LEPC R20, `(.L_x_27) ;  /* 0x000000001014794e */ /* 0x000fce0000000000 */
[----:B01----:R-:W-:Y:S05]  /*3390*/  CALL.ABS.NOINC R8 ;  /* 0x0000000008007343 */ /* 0x003fea0003c00000 */
.L_x_27:
[----:B------:R-:W-:Y:S02]  /*33a0*/  VIADD R18, R18, 0x2 ;  /* 0x0000000212127836 */ /* 0x000fe40000000000 */
[----:B------:R-:W-:-:S07]  /*33b0*/  IMAD.MOV.U32 R25, RZ, RZ, R23 ;  /* 0x000000ffff197224 */ /* 0x000fce00078e0017 */
.L_x_25:
[----:B------:R-:W3:Y:S02]  /*33c0*/  LDC R0, c[0x0][0x390] ;  /* 0x0000e400ff007b82 */ /* 0x000ee40000000800 */
[----:B---3--:R-:W-:-:S04]  /*33d0*/  LOP3.LUT R0, R0, 0x1, RZ, 0xc0, !PT ;  /* 0x0000000100007812 */ /* 0x008fc800078ec0ff */
[----:B------:R-:W-:-:S13]  /*33e0*/  ISETP.NE.U32.AND P0, PT, R0, 0x1, PT ;  /* 0x000000010000780c */ /* 0x000fda0003f05070 */
[----:B------:R-:W-:Y:S05]  /*33f0*/  @P0 EXIT ;  /* 0x000000000000094d */ /* 0x000fea0003800000 */
[----:B------:R-:W-:Y:S01]  /*3400*/  SHF.R.U32.HI R0, RZ, 0x2, R25 ;  /* 0x00000002ff007819 */ /* 0x000fe20000011619 */
[----:B------:R-:W-:Y:S01]  /*3410*/  IMAD.SHL.U32 R3, R17, 0x10, RZ ;  /* 0x0000001011037824 */ /* 0x000fe200078e00ff */
[----:B--2---:R2:W-:Y:S01]  /*3420*/  STL.64 [R1+0x30], R18 ;  /* 0x0000301201007387 */ /* 0x0045e20000100a00 */
[----:B------:R-:W3:Y:S01]  /*3430*/  LDCU.64 UR4, c[0x4][0x50] ;  /* 0x01000a00ff0477ac */ /* 0x000ee20008000a00 */
[----:B------:R-:W-:Y:S01]  /*3440*/  LOP3.LUT R0, R0, R25, RZ, 0x3c, !PT ;  /* 0x0000001900007212 */ /* 0x000fe200078e3cff */
[----:B0-----:R-:W-:Y:S01]  /*3450*/  IMAD.MOV.U32 R6, RZ, RZ, R26 ;  /* 0x000000ffff067224 */ /* 0x001fe200078e001a */
[----:B------:R2:W-:Y:S01]  /*3460*/  STL [R1+0x38], R28 ;  /* 0x0000381c01007387 */ /* 0x0005e20000100800 */
[----:B------:R-:W-:Y:S02]  /*3470*/  IMAD.MOV.U32 R7, RZ, RZ, R2 ;  /* 0x000000ffff077224 */ /* 0x000fe400078e0002 */
[----:B------:R-:W-:-:S05]  /*3480*/  IMAD.SHL.U32 R4, R0, 0x2, RZ ;  /* 0x0000000200047824 */ /* 0x000fca00078e00ff */
[----:B------:R-:W-:Y:S01]  /*3490*/  LOP3.LUT R4, R0, R4, R3, 0x96, !PT ;  /* 0x0000000400047212 */ /* 0x000fe200078e9603 */
[----:B------:R-:W-:-:S03]  /*34a0*/  IMAD.MOV.U32 R3, RZ, RZ, 0x2f800000 ;  /* 0x2f800000ff037424 */ /* 0x000fc600078e00ff */
[----:B-1----:R-:W-:Y:S01]  /*34b0*/  LOP3.LUT R17, R4, R17, RZ, 0x3c, !PT ;  /* 0x0000001104117212 */ /* 0x002fe200078e3cff */
[----:B---3--:R-:W-:-:S03]  /*34c0*/  IMAD.U32 R4, RZ, RZ, UR4 ;  /* 0x00000004ff047e24 */ /* 0x008fc6000f8e00ff */
[----:B------:R-:W-:Y:S01]  /*34d0*/  IADD3 R17, PT, PT, R24, 0x587c5, R17 ;  /* 0x000587c518117810 */ /* 0x000fe20007ffe011 */
[----:B------:R-:W-:-:S03]  /*34e0*/  IMAD.U32 R5, RZ, RZ, UR5 ;  /* 0x00000005ff057e24 */ /* 0x000fc6000f8e00ff */
[----:B------:R-:W-:-:S05]  /*34f0*/  I2FP.F32.U32 R0, R17 ;  /* 0x0000001100007245 */ /* 0x000fca0000201000 */
[----:B------:R-:W-:Y:S01]  /*3500*/  FFMA R0, R0, R3, 1.1641532182693481445e-10 ;  /* 0x2f00000000007423 */ /* 0x000fe20000000003 */
[----:B------:R-:W-:-:S03]  /*3510*/  MOV R3, 0x0 ;  /* 0x0000000000037802 */ /* 0x000fc60000000f00 */
[----:B------:R-:W0:Y:S01]  /*3520*/  F2F.F64.F32 R8, R0 ;  /* 0x0000000000087310 */ /* 0x000e220000201800 */
[----:B------:R2:W1:Y:S01]  /*3530*/  LDC.64 R10, c[0x4][R3] ;  /* 0x01000000030a7b82 */ /* 0x0004620000000a00 */
[----:B0-----:R2:W-:Y:S02]  /*3540*/  STL.64 [R1+0x40], R8 ;  /* 0x0000400801007387 */ /* 0x0015e40000100a00 */
[----:B------:R-:W-:-:S07]  /*3550*/  LEPC R20, `(.L_x_28) ;  /* 0x000000001014794e */ /* 0x000fce0000000000 */
[----:B-12---:R-:W-:Y:S05]  /*3560*/  CALL.ABS.NOINC R10 ;  /* 0x000000000a007343 */ /* 0x006fea0003c00000 */
.L_x_28:
[----:B------:R-:W-:Y:S05]  /*3570*/  EXIT ;  /* 0x000000000000794d */ /* 0x000fea0003800000 */
.L_x_29:
[----:B------:R-:W-:-:S00]  /*3580*/  BRA `(.L_x_29) ;  /* 0xfffffffc00fc7947 */ /* 0x000fc0000383ffff */
[----:B------:R-:W-:-:S00]  /*3590*/  NOP ;  /* 0x0000000000007918 */ /* 0x000fc00000000000 */
        /* <DEDUP_REMOVED lines=14> */
.L_x_30:


//--------------------- .nv.global.init           --------------------------
	.section	.nv.global.init,"aw",@progbits
	.align	4
.nv.global.init:
	.type		mrg32k3aM1SubSeq,@object
	.size		mrg32k3aM1SubSeq,(mrg32k3aM2SubSeq - mrg32k3aM1SubSeq)
mrg32k3aM1SubSeq:
        /*0000*/ 	.byte	0x0b, 0xcc, 0xee, 0x04, 0x73, 0x29, 0x8b, 0x6f, 0xf6, 0x53, 0x03, 0xf6, 0x23, 0xf6, 0xea, 0xda
        /* <DEDUP_REMOVED lines=125> */
	.type		mrg32k3aM2SubSeq,@object
	.size		mrg32k3aM2SubSeq,(mrg32k3aM1 - mrg32k3aM2SubSeq)
mrg32k3aM2SubSeq:
        /* <DEDUP_REMOVED lines=126> */
	.type		mrg32k3aM1,@object
	.size		mrg32k3aM1,(mrg32k3aM1Seq - mrg32k3aM1)
mrg32k3aM1:
        /* <DEDUP_REMOVED lines=144> */
	.type		mrg32k3aM1Seq,@object
	.size		mrg32k3aM1Seq,(mrg32k3aM2 - mrg32k3aM1Seq)
mrg32k3aM1Seq:
        /* <DEDUP_REMOVED lines=144> */
	.type		mrg32k3aM2,@object
	.size		mrg32k3aM2,(mrg32k3aM2Seq - mrg32k3aM2)
mrg32k3aM2:
        /* <DEDUP_REMOVED lines=144> */
	.type		mrg32k3aM2Seq,@object
	.size		mrg32k3aM2Seq,(precalc_xorwow_matrix - mrg32k3aM2Seq)
mrg32k3aM2Seq:
        /* <DEDUP_REMOVED lines=144> */
	.type		precalc_xorwow_matrix,@object
	.size		precalc_xorwow_matrix,(precalc_xorwow_offset_matrix - precalc_xorwow_matrix)
precalc_xorwow_matrix:
        /* <DEDUP_REMOVED lines=6400> */
	.type		precalc_xorwow_offset_matrix,@object
	.size		precalc_xorwow_offset_matrix,($str - precalc_xorwow_offset_matrix)
precalc_xorwow_offset_matrix:
        /* <DEDUP_REMOVED lines=6400> */
	.type		$str,@object
	.size		$str,($str$1 - $str)
$str:
        /*353c0*/ 	.byte	0x73, 0x65, 0x65, 0x64, 0x3a, 0x25, 0x64, 0x00
	.type		$str$1,@object
	.size		$str$1,(.L_10 - $str$1)
$str$1:
        /*353c8*/ 	.byte	0x69, 0x3d, 0x25, 0x64, 0x20, 0x74, 0x68, 0x72, 0x65, 0x61, 0x64, 0x49, 0x64, 0x3d, 0x25, 0x64
        /*353d8*/ 	.byte	0x20, 0x62, 0x6c, 0x6f, 0x63, 0x6b, 0x49, 0x64, 0x3d, 0x25, 0x64, 0x20, 0x09, 0x25, 0x6c, 0x66
        /*353e8*/ 	.byte	0x09, 0x0a, 0x00
.L_10:


//--------------------- .nv.shared.reserved.0     --------------------------
	.section	.nv.shared.reserved.0,"aw",@nobits
	.weak		__nv_reservedSMEM_offset_0_alias
	.size		__nv_reservedSMEM_offset_0_alias, 0, 64
	.other		__nv_reservedSMEM_offset_0_alias,@"STO_CUDA_RESERVED_SHARED STV_DEFAULT"
__nv_reservedSMEM_offset_0_alias:
	.zero		0
	.zero		64


//--------------------- .nv.constant0._Z6randomjPfi --------------------------
	.section	.nv.constant0._Z6randomjPfi,"a",@progbits
	.sectionflags	@""
	.align	4
.nv.constant0._Z6randomjPfi:
	.zero		916


//--------------------- SYMBOLS --------------------------

	.type		.nv.reservedSmem.offset0,@object
	.size		.nv.reservedSmem.offset0,0x4
	.type		vprintf,@function
